def attn_fwd(
    Q,
    K,
    V,
    Out,
    Lse,
    sm_scale,
    stride_qz,
    stride_qh,
    stride_qm,
    stride_qk,
    stride_kz,
    stride_kh,
    stride_kn,
    stride_kk,
    stride_vz,
    stride_vh,
    stride_vn,
    stride_vk,
    stride_oz,
    stride_oh,
    stride_om,
    stride_ok,
    seqlen_q,
    seqlen_k,
    BLOCK_M: tl.constexpr,
    BLOCK_N: tl.constexpr,
    HEAD_DIM: tl.constexpr,
    CAUSAL: tl.constexpr,
):
    start_m = tl.program_id(0)
    off_hz = tl.program_id(1)
    q_off = off_hz * stride_qh
    k_off = off_hz * stride_kh
    v_off = off_hz * stride_vh
    offs_m = start_m * BLOCK_M + tl.arange(0, BLOCK_M)
    offs_d = tl.arange(0, HEAD_DIM)
    offs_n = tl.arange(0, BLOCK_N)
    q_ptrs = Q + q_off + offs_m[:, None] * stride_qm + offs_d[None, :] * stride_qk
    k_ptrs = K + k_off + offs_d[:, None] * stride_kk + offs_n[None, :] * stride_kn
    v_ptrs = V + v_off + offs_n[:, None] * stride_vn + offs_d[None, :] * stride_vk
    m_i = tl.full([BLOCK_M], float("-inf"), dtype=tl.float32)
    l_i = tl.zeros([BLOCK_M], dtype=tl.float32) + 1.0
    acc = tl.zeros([BLOCK_M, HEAD_DIM], dtype=tl.float32)
    q = tl.load(q_ptrs)
    acc, l_i, m_i = _attn_fwd_inner(
        acc,
        l_i,
        m_i,
        q,
        k_ptrs,
        v_ptrs,
        sm_scale,
        stride_kn,
        stride_vn,
        start_m,
        seqlen_k,
        BLOCK_M,
        BLOCK_N,
        HEAD_DIM,
        CAUSAL,
    )
    acc = acc / l_i[:, None]
    lse = m_i + tl.math.log2(l_i) / 1.4426950408889634
    o_ptrs = (
        Out
        + off_hz * stride_oh
        + offs_m[:, None] * stride_om
        + offs_d[None, :] * stride_ok
    )
    tl.store(o_ptrs, acc.to(Out.dtype.element_ty))
    tl.store(Lse + off_hz * seqlen_q + offs_m, lse)

# config = {"BLOCK_M": 128, "BLOCK_N": 32, "HEAD_DIM": 16, "arch": "sm_100", "causal": true, "dtype": "fp16", "num_stages": 4, "num_warps": 8}
# arch = sm_100


// ===== COMPILED SASS (sm_100a) =====

	.target	sm_100a

	.elftype	@"ET_EXEC"


//--------------------- .note.nv.tkinfo           --------------------------
	.section	.note.nv.tkinfo,"",@"SHT_NOTE"
	.sectionflags	@"SHF_NOTE_NV_TKINFO"
	.tkinfo
        /*0018*/ 	.word	0x00000081
        /*0030*/ 	.string	""
        /*0030*/ 	.string	"ptxas-blackwell"
        /*0030*/ 	.string	"Cuda compilation tools, release 12.9, V12.9.86"
        /*0030*/ 	.string	"Build cuda_12.9.r12.9/compiler.36037853_0"
        /*0030*/ 	.string	"-v  -suppress-debug-info  -lineinfo  -arch sm_100a "



//--------------------- .note.nv.cuver            --------------------------
	.section	.note.nv.cuver,"",@"SHT_NOTE"
	.sectionflags	@"SHF_NOTE_NV_CUVER"
        /*0018*/ 	.short	0x0001
        /*001a*/ 	.short	0x0064
        /*001c*/ 	.short	0x0001
        /*001e*/ 	.short	0x0000
        /*0020*/ 	.short	0x0001
        /*0022*/ 	.short	0x0000


//--------------------- .nv.info                  --------------------------
	.section	.nv.info,"",@"SHT_CUDA_INFO"
	.align	4


	//----- nvinfo : EIATTR_REGCOUNT
	.align		4
        /*0000*/ 	.byte	0x04, 0x2f
        /*0002*/ 	.short	(.L_5 - .L_4)
	.align		4
.L_4:
        /*0004*/ 	.word	index@(attn_fwd)
        /*0008*/ 	.word	0x00000030


	//----- nvinfo : EIATTR_FRAME_SIZE
	.align		4
.L_5:
        /*000c*/ 	.byte	0x04, 0x11
        /*000e*/ 	.short	(.L_7 - .L_6)
	.align		4
.L_6:
        /*0010*/ 	.word	index@($__internal_2_$__cuda_sm10x_tcgen05_guardrail_trap_unallocated_columns_being_dealloced)
        /*0014*/ 	.word	0x00000000


	//----- nvinfo : EIATTR_FRAME_SIZE
	.align		4
.L_7:
        /*0018*/ 	.byte	0x04, 0x11
        /*001a*/ 	.short	(.L_9 - .L_8)
	.align		4
.L_8:
        /*001c*/ 	.word	index@($__internal_1_$__cuda_sm10x_tcgen05_guardrail_trap_phase_invalid_during_alloc)
        /*0020*/ 	.word	0x00000000


	//----- nvinfo : EIATTR_FRAME_SIZE
	.align		4
.L_9:
        /*0024*/ 	.byte	0x04, 0x11
        /*0026*/ 	.short	(.L_11 - .L_10)
	.align		4
.L_10:
        /*0028*/ 	.word	index@($__internal_0_$__cuda_sm10x_tcgen05_guardrail_trap_col_being_dealloced_not_returned_by_alloc)
        /*002c*/ 	.word	0x00000000


	//----- nvinfo : EIATTR_FRAME_SIZE
	.align		4
.L_11:
        /*0030*/ 	.byte	0x04, 0x11
        /*0032*/ 	.short	(.L_13 - .L_12)
	.align		4
.L_12:
        /*0034*/ 	.word	index@(attn_fwd)
        /*0038*/ 	.word	0x00000000


	//----- nvinfo : EIATTR_MIN_STACK_SIZE
	.align		4
.L_13:
        /*003c*/ 	.byte	0x04, 0x12
        /*003e*/ 	.short	(.L_15 - .L_14)
	.align		4
.L_14:
        /*0040*/ 	.word	index@(attn_fwd)
        /*0044*/ 	.word	0x00000000
.L_15:


//--------------------- .nv.info.attn_fwd         --------------------------
	.section	.nv.info.attn_fwd,"",@"SHT_CUDA_INFO"
	.sectionflags	@""
	.align	4


	//----- nvinfo : EIATTR_CUDA_API_VERSION
	.align		4
        /*0000*/ 	.byte	0x04, 0x37
        /*0002*/ 	.short	(.L_17 - .L_16)
.L_16:
        /*0004*/ 	.word	0x00000081


	//----- nvinfo : EIATTR_KPARAM_INFO
	.align		4
.L_17:
        /*0008*/ 	.byte	0x04, 0x17
        /*000a*/ 	.short	(.L_19 - .L_18)
.L_18:
        /*000c*/ 	.word	0x00000000
        /*0010*/ 	.short	0x0019
        /*0012*/ 	.short	0x0080
        /*0014*/ 	.byte	0x00, 0xf4, 0x21, 0x00


	//----- nvinfo : EIATTR_KPARAM_INFO
	.align		4
.L_19:
        /*0018*/ 	.byte	0x04, 0x17
        /*001a*/ 	.short	(.L_21 - .L_20)
.L_20:
        /*001c*/ 	.word	0x00000000
        /*0020*/ 	.short	0x0018
        /*0022*/ 	.short	0x0078
        /*0024*/ 	.byte	0x00, 0xf4, 0x21, 0x00


	//----- nvinfo : EIATTR_KPARAM_INFO
	.align		4
.L_21:
        /*0028*/ 	.byte	0x04, 0x17
        /*002a*/ 	.short	(.L_23 - .L_22)
.L_22:
        /*002c*/ 	.word	0x00000000
        /*0030*/ 	.short	0x0017
        /*0032*/ 	.short	0x0070
        /*0034*/ 	.byte	0x00, 0xf0, 0x11, 0x00


	//----- nvinfo : EIATTR_KPARAM_INFO
	.align		4
.L_23:
        /*0038*/ 	.byte	0x04, 0x17
        /*003a*/ 	.short	(.L_25 - .L_24)
.L_24:
        /*003c*/ 	.word	0x00000000
        /*0040*/ 	.short	0x0016
        /*0042*/ 	.short	0x006c
        /*0044*/ 	.byte	0x00, 0xf0, 0x11, 0x00


	//----- nvinfo : EIATTR_KPARAM_INFO
	.align		4
.L_25:
        /*0048*/ 	.byte	0x04, 0x17
        /*004a*/ 	.short	(.L_27 - .L_26)
.L_26:
        /*004c*/ 	.word	0x00000000
        /*0050*/ 	.short	0x0015
        /*0052*/ 	.short	0x0068
        /*0054*/ 	.byte	0x00, 0xf0, 0x11, 0x00


	//----- nvinfo : EIATTR_KPARAM_INFO
	.align		4
.L_27:
        /*0058*/ 	.byte	0x04, 0x17
        /*005a*/ 	.short	(.L_29 - .L_28)
.L_28:
        /*005c*/ 	.word	0x00000000
        /*0060*/ 	.short	0x0014
        /*0062*/ 	.short	0x0064
        /*0064*/ 	.byte	0x00, 0xf0, 0x11, 0x00


	//----- nvinfo : EIATTR_KPARAM_INFO
	.align		4
.L_29:
        /*0068*/ 	.byte	0x04, 0x17
        /*006a*/ 	.short	(.L_31 - .L_30)
.L_30:
        /*006c*/ 	.word	0x00000000
        /*0070*/ 	.short	0x0013
        /*0072*/ 	.short	0x0060
        /*0074*/ 	.byte	0x00, 0xf0, 0x11, 0x00


	//----- nvinfo : EIATTR_KPARAM_INFO
	.align		4
.L_31:
        /*0078*/ 	.byte	0x04, 0x17
        /*007a*/ 	.short	(.L_33 - .L_32)
.L_32:
        /*007c*/ 	.word	0x00000000
        /*0080*/ 	.short	0x0012
        /*0082*/ 	.short	0x005c
        /*0084*/ 	.byte	0x00, 0xf0, 0x11, 0x00


	//----- nvinfo : EIATTR_KPARAM_INFO
	.align		4
.L_33:
        /*0088*/ 	.byte	0x04, 0x17
        /*008a*/ 	.short	(.L_35 - .L_34)
.L_34:
        /*008c*/ 	.word	0x00000000
        /*0090*/ 	.short	0x0011
        /*0092*/ 	.short	0x0058
        /*0094*/ 	.byte	0x00, 0xf0, 0x11, 0x00


	//----- nvinfo : EIATTR_KPARAM_INFO
	.align		4
.L_35:
        /*0098*/ 	.byte	0x04, 0x17
        /*009a*/ 	.short	(.L_37 - .L_36)
.L_36:
        /*009c*/ 	.word	0x00000000
        /*00a0*/ 	.short	0x0010
        /*00a2*/ 	.short	0x0054
        /*00a4*/ 	.byte	0x00, 0xf0, 0x11, 0x00


	//----- nvinfo : EIATTR_KPARAM_INFO
	.align		4
.L_37:
        /*00a8*/ 	.byte	0x04, 0x17
        /*00aa*/ 	.short	(.L_39 - .L_38)
.L_38:
        /*00ac*/ 	.word	0x00000000
        /*00b0*/ 	.short	0x000f
        /*00b2*/ 	.short	0x0050
        /*00b4*/ 	.byte	0x00, 0xf0, 0x11, 0x00


	//----- nvinfo : EIATTR_KPARAM_INFO
	.align		4
.L_39:
        /*00b8*/ 	.byte	0x04, 0x17
        /*00ba*/ 	.short	(.L_41 - .L_40)
.L_40:
        /*00bc*/ 	.word	0x00000000
        /*00c0*/ 	.short	0x000e
        /*00c2*/ 	.short	0x004c
        /*00c4*/ 	.byte	0x00, 0xf0, 0x11, 0x00


	//----- nvinfo : EIATTR_KPARAM_INFO
	.align		4
.L_41:
        /*00c8*/ 	.byte	0x04, 0x17
        /*00ca*/ 	.short	(.L_43 - .L_42)
.L_42:
        /*00cc*/ 	.word	0x00000000
        /*00d0*/ 	.short	0x000d
        /*00d2*/ 	.short	0x0048
        /*00d4*/ 	.byte	0x00, 0xf0, 0x11, 0x00


	//----- nvinfo : EIATTR_KPARAM_INFO
	.align		4
.L_43:
        /*00d8*/ 	.byte	0x04, 0x17
        /*00da*/ 	.short	(.L_45 - .L_44)
.L_44:
        /*00dc*/ 	.word	0x00000000
        /*00e0*/ 	.short	0x000c
        /*00e2*/ 	.short	0x0044
        /*00e4*/ 	.byte	0x00, 0xf0, 0x11, 0x00


	//----- nvinfo : EIATTR_KPARAM_INFO
	.align		4
.L_45:
        /*00e8*/ 	.byte	0x04, 0x17
        /*00ea*/ 	.short	(.L_47 - .L_46)
.L_46:
        /*00ec*/ 	.word	0x00000000
        /*00f0*/ 	.short	0x000b
        /*00f2*/ 	.short	0x0040
        /*00f4*/ 	.byte	0x00, 0xf0, 0x11, 0x00


	//----- nvinfo : EIATTR_KPARAM_INFO
	.align		4
.L_47:
        /*00f8*/ 	.byte	0x04, 0x17
        /*00fa*/ 	.short	(.L_49 - .L_48)
.L_48:
        /*00fc*/ 	.word	0x00000000
        /*0100*/ 	.short	0x000a
        /*0102*/ 	.short	0x003c
        /*0104*/ 	.byte	0x00, 0xf0, 0x11, 0x00


	//----- nvinfo : EIATTR_KPARAM_INFO
	.align		4
.L_49:
        /*0108*/ 	.byte	0x04, 0x17
        /*010a*/ 	.short	(.L_51 - .L_50)
.L_50:
        /*010c*/ 	.word	0x00000000
        /*0110*/ 	.short	0x0009
        /*0112*/ 	.short	0x0038
        /*0114*/ 	.byte	0x00, 0xf0, 0x11, 0x00


	//----- nvinfo : EIATTR_KPARAM_INFO
	.align		4
.L_51:
        /*0118*/ 	.byte	0x04, 0x17
        /*011a*/ 	.short	(.L_53 - .L_52)
.L_52:
        /*011c*/ 	.word	0x00000000
        /*0120*/ 	.short	0x0008
        /*0122*/ 	.short	0x0034
        /*0124*/ 	.byte	0x00, 0xf0, 0x11, 0x00


	//----- nvinfo : EIATTR_KPARAM_INFO
	.align		4
.L_53:
        /*0128*/ 	.byte	0x04, 0x17
        /*012a*/ 	.short	(.L_55 - .L_54)
.L_54:
        /*012c*/ 	.word	0x00000000
        /*0130*/ 	.short	0x0007
        /*0132*/ 	.short	0x0030
        /*0134*/ 	.byte	0x00, 0xf0, 0x11, 0x00


	//----- nvinfo : EIATTR_KPARAM_INFO
	.align		4
.L_55:
        /*0138*/ 	.byte	0x04, 0x17
        /*013a*/ 	.short	(.L_57 - .L_56)
.L_56:
        /*013c*/ 	.word	0x00000000
        /*0140*/ 	.short	0x0006
        /*0142*/ 	.short	0x002c
        /*0144*/ 	.byte	0x00, 0xf0, 0x11, 0x00


	//----- nvinfo : EIATTR_KPARAM_INFO
	.align		4
.L_57:
        /*0148*/ 	.byte	0x04, 0x17
        /*014a*/ 	.short	(.L_59 - .L_58)
.L_58:
        /*014c*/ 	.word	0x00000000
        /*0150*/ 	.short	0x0005
        /*0152*/ 	.short	0x0028
        /*0154*/ 	.byte	0x00, 0xf0, 0x11, 0x00


	//----- nvinfo : EIATTR_KPARAM_INFO
	.align		4
.L_59:
        /*0158*/ 	.byte	0x04, 0x17
        /*015a*/ 	.short	(.L_61 - .L_60)
.L_60:
        /*015c*/ 	.word	0x00000000
        /*0160*/ 	.short	0x0004
        /*0162*/ 	.short	0x0020
        /*0164*/ 	.byte	0x00, 0xf4, 0x21, 0x00


	//----- nvinfo : EIATTR_KPARAM_INFO
	.align		4
.L_61:
        /*0168*/ 	.byte	0x04, 0x17
        /*016a*/ 	.short	(.L_63 - .L_62)
.L_62:
        /*016c*/ 	.word	0x00000000
        /*0170*/ 	.short	0x0003
        /*0172*/ 	.short	0x0018
        /*0174*/ 	.byte	0x00, 0xf4, 0x21, 0x00


	//----- nvinfo : EIATTR_KPARAM_INFO
	.align		4
.L_63:
        /*0178*/ 	.byte	0x04, 0x17
        /*017a*/ 	.short	(.L_65 - .L_64)
.L_64:
        /*017c*/ 	.word	0x00000000
        /*0180*/ 	.short	0x0002
        /*0182*/ 	.short	0x0010
        /*0184*/ 	.byte	0x00, 0xf4, 0x21, 0x00


	//----- nvinfo : EIATTR_KPARAM_INFO
	.align		4
.L_65:
        /*0188*/ 	.byte	0x04, 0x17
        /*018a*/ 	.short	(.L_67 - .L_66)
.L_66:
        /*018c*/ 	.word	0x00000000
        /*0190*/ 	.short	0x0001
        /*0192*/ 	.short	0x0008
        /*0194*/ 	.byte	0x00, 0xf4, 0x21, 0x00


	//----- nvinfo : EIATTR_KPARAM_INFO
	.align		4
.L_67:
        /*0198*/ 	.byte	0x04, 0x17
        /*019a*/ 	.short	(.L_69 - .L_68)
.L_68:
        /*019c*/ 	.word	0x00000000
        /*01a0*/ 	.short	0x0000
        /*01a2*/ 	.short	0x0000
        /*01a4*/ 	.byte	0x00, 0xf4, 0x21, 0x00


	//----- nvinfo : EIATTR_AT_ENTRY_FRAGMENTS
	.align		4
.L_69:
        /*01a8*/ 	.byte	0x04, 0x4f
        /*01aa*/ 	.short	(.L_71 - .L_70)


	//   ....[0]....
.L_70:
        /*01ac*/ 	.word	0x00000004


	//----- nvinfo : EIATTR_RESERVED_SMEM_USED
	.align		4
.L_71:
        /*01b0*/ 	.byte	0x01, 0x41
	.zero		2


	//----- nvinfo : EIATTR_SPARSE_MMA_MASK
	.align		4
        /*01b4*/ 	.byte	0x03, 0x50
        /*01b6*/ 	.short	0x0000


	//----- nvinfo : EIATTR_TCGEN05_1CTA_USED
	.align		4
        /*01b8*/ 	.byte	0x01, 0x51
	.zero		2


	//----- nvinfo : EIATTR_MAXREG_COUNT
	.align		4
        /*01bc*/ 	.byte	0x03, 0x1b
        /*01be*/ 	.short	0x00ff


	//----- nvinfo : EIATTR_NUM_BARRIERS
	.align		4
        /*01c0*/ 	.byte	0x02, 0x4c
        /*01c2*/ 	.byte	0x01
	.zero		1


	//----- nvinfo : EIATTR_INT_WARP_WIDE_INSTR_OFFSETS
	.align		4
        /*01c4*/ 	.byte	0x04, 0x31
        /*01c6*/ 	.short	(.L_73 - .L_72)


	//   ....[0]....
.L_72:
        /*01c8*/ 	.word	0x00000970


	//   ....[1]....
        /*01cc*/ 	.word	0x000009b0


	//   ....[2]....
        /*01d0*/ 	.word	0x00000b70


	//   ....[3]....
        /*01d4*/ 	.word	0x00000bd0


	//   ....[4]....
        /*01d8*/ 	.word	0x00002090


	//   ....[5]....
        /*01dc*/ 	.word	0x00003dc0


	//   ....[6]....
        /*01e0*/ 	.word	0x00003e10


	//----- nvinfo : EIATTR_COOP_GROUP_MASK_REGIDS
	.align		4
.L_73:
        /*01e4*/ 	.byte	0x04, 0x29
        /*01e6*/ 	.short	(.L_75 - .L_74)


	//   ....[0]....
.L_74:
        /*01e8*/ 	.word	0xffffffff


	//   ....[1]....
        /*01ec*/ 	.word	0xffffffff


	//   ....[2]....
        /*01f0*/ 	.word	0xffffffff


	//   ....[3]....
        /*01f4*/ 	.word	0xffffffff


	//   ....[4]....
        /*01f8*/ 	.word	0xffffffff


	//   ....[5]....
        /*01fc*/ 	.word	0xffffffff


	//   ....[6]....
        /*0200*/ 	.word	0xffffffff


	//   ....[7]....
        /*0204*/ 	.word	0xffffffff


	//----- nvinfo : EIATTR_COOP_GROUP_INSTR_OFFSETS
	.align		4
.L_75:
        /*0208*/ 	.byte	0x04, 0x28
        /*020a*/ 	.short	(.L_77 - .L_76)


	//   ....[0]....
.L_76:
        /*020c*/ 	.word	0x00000060


	//   ....[1]....
        /*0210*/ 	.word	0x00000320


	//   ....[2]....
        /*0214*/ 	.word	0x000013e0


	//   ....[3]....
        /*0218*/ 	.word	0x00001aa0


	//   ....[4]....
        /*021c*/ 	.word	0x00002910


	//   ....[5]....
        /*0220*/ 	.word	0x00002dc0


	//   ....[6]....
        /*0224*/ 	.word	0x00003c50


	//   ....[7]....
        /*0228*/ 	.word	0x00003ec0


	//----- nvinfo : EIATTR_VRC_CTA_INIT_COUNT
	.align		4
.L_77:
        /*022c*/ 	.byte	0x02, 0x4a
        /*022e*/ 	.byte	0x80
	.zero		1


	//----- nvinfo : EIATTR_MBARRIER_INSTR_OFFSETS
	.align		4
        /*0230*/ 	.byte	0x04, 0x39
        /*0232*/ 	.short	(.L_79 - .L_78)


	//   ....[0]....
.L_78:
        /*0234*/ 	.word	0x00000b20
        /*0238*/ 	.word	0x000000ff
        /*023c*/ 	.word	0x00001c00
        /*0240*/ 	.short	0x0100
        /*0242*/ 	.byte	0x0c
	.zero		1


	//   ....[1]....
        /*0244*/ 	.word	0x00000c70
        /*0248*/ 	.word	0x000000ff
        /*024c*/ 	.word	0x00001c08
        /*0250*/ 	.short	0x0100
        /*0252*/ 	.byte	0x0c
	.zero		1


	//   ....[2]....
        /*0254*/ 	.word	0x00000cd0
        /*0258*/ 	.word	0x000000ff
        /*025c*/ 	.word	0x00001400
        /*0260*/ 	.short	0x0100
        /*0262*/ 	.byte	0x0c
	.zero		1


	//   ....[3]....
        /*0264*/ 	.word	0x00000e10
        /*0268*/ 	.word	0x000000ff
        /*026c*/ 	.word	0x00001400
        /*0270*/ 	.short	0x010a
        /*0272*/ 	.byte	0x0c
	.zero		1


	//   ....[4]....
        /*0274*/ 	.word	0x000010e0
        /*0278*/ 	.word	0x000000ff
        /*027c*/ 	.word	0x00001400
        /*0280*/ 	.short	0x0108
        /*0282*/ 	.byte	0x0c
	.zero		1


	//   ....[5]....
        /*0284*/ 	.word	0x000020f0
        /*0288*/ 	.word	0x000000ff
        /*028c*/ 	.word	0x00001c10
        /*0290*/ 	.short	0x0100
        /*0292*/ 	.byte	0x0c
	.zero		1


	//   ....[6]....
        /*0294*/ 	.word	0x000021e0
        /*0298*/ 	.word	0x000000ff
        /*029c*/ 	.word	0x00001c10
        /*02a0*/ 	.short	0x010a
        /*02a2*/ 	.byte	0x0c
	.zero		1


	//   ....[7]....
        /*02a4*/ 	.word	0x00002920
        /*02a8*/ 	.word	0x000000ff
        /*02ac*/ 	.word	0x00001c10
        /*02b0*/ 	.short	0x0108
        /*02b2*/ 	.byte	0x0c
	.zero		1


	//   ....[8]....
        /*02b4*/ 	.word	0x00002c60
        /*02b8*/ 	.word	0x000000ff
        /*02bc*/ 	.word	0x00000000
        /*02c0*/ 	.short	0x010a
        /*02c2*/ 	.byte	0x21
	.zero		1


	//   ....[9]....
        /*02c4*/ 	.word	0x00003260
        /*02c8*/ 	.word	0x000000ff
        /*02cc*/ 	.word	0x00000000
        /*02d0*/ 	.short	0x010a
        /*02d2*/ 	.byte	0x21
	.zero		1


	//   ....[10]....
        /*02d4*/ 	.word	0x00003380
        /*02d8*/ 	.word	0x000000ff
        /*02dc*/ 	.word	0x00001c00
        /*02e0*/ 	.short	0x0108
        /*02e2*/ 	.byte	0x0c
	.zero		1


	//   ....[11]....
        /*02e4*/ 	.word	0x000033f0
        /*02e8*/ 	.word	0x000000ff
        /*02ec*/ 	.word	0x00001c08
        /*02f0*/ 	.short	0x0108
        /*02f2*/ 	.byte	0x0c
	.zero		1


	//   ....[12]....
        /*02f4*/ 	.word	0x00003ee0
        /*02f8*/ 	.word	0x000000ff
        /*02fc*/ 	.word	0x00001400
        /*0300*/ 	.short	0x010a
        /*0302*/ 	.byte	0x0c
	.zero		1


	//   ....[13]....
        /*0304*/ 	.word	0x00003f10
        /*0308*/ 	.word	0x000000ff
        /*030c*/ 	.word	0x00001c10
        /*0310*/ 	.short	0x010a
        /*0312*/ 	.byte	0x0c
	.zero		1


	//   ....[14]....
        /*0314*/ 	.word	0x00003f40
        /*0318*/ 	.word	0x000000ff
        /*031c*/ 	.word	0x00000000
        /*0320*/ 	.short	0x010a
        /*0322*/ 	.byte	0x21
	.zero		1


	//   ....[15]....
        /*0324*/ 	.word	0x00003f70
        /*0328*/ 	.word	0x000000ff
        /*032c*/ 	.word	0x00000000
        /*0330*/ 	.short	0x010a
        /*0332*/ 	.byte	0x21
	.zero		1


	//----- nvinfo : EIATTR_NUM_MBARRIERS
	.align		4
.L_79:
        /*0334*/ 	.byte	0x03, 0x38
        /*0336*/ 	.short	0xffff


	//----- nvinfo : EIATTR_EXIT_INSTR_OFFSETS
	.align		4
        /*0338*/ 	.byte	0x04, 0x1c
        /*033a*/ 	.short	(.L_81 - .L_80)


	//   ....[0]....
.L_80:
        /*033c*/ 	.word	0x00003ed0


	//----- nvinfo : EIATTR_REQNTID
	.align		4
.L_81:
        /*0340*/ 	.byte	0x04, 0x10
        /*0342*/ 	.short	(.L_83 - .L_82)
.L_82:
        /*0344*/ 	.word	0x00000100
        /*0348*/ 	.word	0x00000001
        /*034c*/ 	.word	0x00000001


	//----- nvinfo : EIATTR_CRS_STACK_SIZE
	.align		4
.L_83:
        /*0350*/ 	.byte	0x04, 0x1e
        /*0352*/ 	.short	(.L_85 - .L_84)
.L_84:
        /*0354*/ 	.word	0x00000000


	//----- nvinfo : EIATTR_CBANK_PARAM_SIZE
	.align		4
.L_85:
        /*0358*/ 	.byte	0x03, 0x19
        /*035a*/ 	.short	0x0088


	//----- nvinfo : EIATTR_PARAM_CBANK
	.align		4
        /*035c*/ 	.byte	0x04, 0x0a
        /*035e*/ 	.short	(.L_87 - .L_86)
	.align		4
.L_86:
        /*0360*/ 	.word	index@(.nv.constant0.attn_fwd)
        /*0364*/ 	.short	0x0380
        /*0366*/ 	.short	0x0088


	//----- nvinfo : EIATTR_SW_WAR
	.align		4
.L_87:
        /*0368*/ 	.byte	0x04, 0x36
        /*036a*/ 	.short	(.L_89 - .L_88)
.L_88:
        /*036c*/ 	.word	0x00000008
.L_89:


//--------------------- .nv.compat                --------------------------
	.section	.nv.compat,"",@"SHT_CUDA_COMPAT_INFO"
	.align	4
        /*0000*/ 	.byte	0x02, 0x02, 0x02, 0x00, 0x02, 0x05, 0x05, 0x00, 0x02, 0x03, 0x00, 0x00, 0x02, 0x06, 0x01, 0x00


//--------------------- .nv.callgraph             --------------------------
	.section	.nv.callgraph,"",@"SHT_CUDA_CALLGRAPH"
	.align	4
	.sectionentsize	8
	.align		4
        /*0000*/ 	.word	0x00000000
	.align		4
        /*0004*/ 	.word	0xffffffff
	.align		4
        /*0008*/ 	.word	0x00000000
	.align		4
        /*000c*/ 	.word	0xfffffffe
	.align		4
        /*0010*/ 	.word	0x00000000
	.align		4
        /*0014*/ 	.word	0xfffffffd
	.align		4
        /*0018*/ 	.word	0x00000000
	.align		4
        /*001c*/ 	.word	0xfffffffc


//--------------------- .nv.constant4             --------------------------
	.section	.nv.constant4,"a",@progbits
	.align	8
	.align		8
.nv.constant4:
        /*0000*/ 	.dword	_$_str


//--------------------- .text.attn_fwd            --------------------------
	.section	.text.attn_fwd,"ax",@progbits
	.align	128
        .global         attn_fwd
        .type           attn_fwd,@function
        .size           attn_fwd,(.L_x_31 - attn_fwd)
        .other          attn_fwd,@"STO_CUDA_ENTRY STV_DEFAULT"
attn_fwd:
.text.attn_fwd:
[----:B------:R-:W0:Y:S01]  /*0000*/  LDC R1, c[0x0][0x37c] ;  /* 0x0000df00ff017b82 */ /* 0x000e220000000800 */
[----:B------:R-:W1:Y:S02]  /*0010*/  S2R R0, SR_TID.X ;  /* 0x0000000000007919 */ /* 0x000e640000002100 */
[----:B-1----:R-:W-:-:S13]  /*0020*/  ISETP.GE.U32.AND P0, PT, R0, 0x20, PT ;  /* 0x000000200000780c */ /* 0x002fda0003f06070 */
[----:B------:R-:W-:Y:S02]  /*0030*/  VOTEU.ANY UP1, P0 ;  /* 0x0000000000ff7886 */ /* 0x000fe40000020100 */
[----:B0-----:R-:W-:Y:S05]  /*0040*/  BRA.U UP1, `(.L_x_0) ;  /* 0x0000000101b87547 */ /* 0x001fea000b800000 */
[----:B------:R-:W0:Y:S01]  /*0050*/  S2UR UR6, SR_CgaCtaId ;  /* 0x00000000000679c3 */ /* 0x000e220000008800 */
[----:B------:R-:W-:Y:S01]  /*0060*/  NOP ;  /* 0x0000000000007918 */ /* 0x000fe20000000000 */
[----:B------:R-:W-:Y:S02]  /*0070*/  UMOV UR4, 0x40 ;  /* 0x0000004000047882 */ /* 0x000fe40000000000 */
[----:B0-----:R-:W-:-:S09]  /*0080*/  ULEA UR4, UR6, UR4, 0x18 ;  /* 0x0000000406047291 */ /* 0x001fd2000f8ec0ff */
[----:B------:R-:W0:Y:S01]  /*0090*/  LDS.U8 R2, [UR4] ;  /* 0x00000004ff027984 */ /* 0x000e220008000000 */
[----:B------:R-:W-:Y:S02]  /*00a0*/  UMOV UR4, 0x400 ;  /* 0x0000040000047882 */ /* 0x000fe40000000000 */
[----:B------:R-:W-:Y:S01]  /*00b0*/  ULEA UR4, UR6, UR4, 0x18 ;  /* 0x0000000406047291 */ /* 0x000fe2000f8ec0ff */
[----:B0-----:R-:W-:-:S13]  /*00c0*/  ISETP.NE.AND P0, PT, R2, RZ, PT ;  /* 0x000000ff0200720c */ /* 0x001fda0003f05270 */
[----:B------:R-:W-:Y:S05]  /*00d0*/  @P0 BRA `(.L_x_1) ;  /* 0x00000000007c0947 */ /* 0x000fea0003800000 */
[----:B------:R-:W-:-:S13]  /*00e0*/  ELECT P0, URZ, PT ;  /* 0x0000000000ff782f */ /* 0x000fda0003800000 */
[----:B------:R-:W-:Y:S05]  /*00f0*/  @!P0 BRA `(.L_x_2) ;  /* 0x0000000000848947 */ /* 0x000fea0003800000 */
[----:B------:R-:W-:Y:S01]  /*0100*/  UMOV UR5, 0x2 ;  /* 0x0000000200057882 */ /* 0x000fe20000000000 */
[----:B------:R-:W-:Y:S02]  /*0110*/  IMAD.MOV.U32 R5, RZ, RZ, 0x1 ;  /* 0x00000001ff057424 */ /* 0x000fe400078e00ff */
[----:B------:R-:W-:Y:S02]  /*0120*/  IMAD.MOV.U32 R3, RZ, RZ, 0x3 ;  /* 0x00000003ff037424 */ /* 0x000fe400078e00ff */
[----:B------:R-:W-:Y:S04]  /*0130*/  DEPBAR.LE SB0, 0x36 ;  /* 0x00008d800000791a */ /* 0x000fe80000000000 */
[----:B------:R-:W0:Y:S02]  /*0140*/  UTCATOMSWS.FIND_AND_SET.ALIGN UP0, UR5, UR5 ;  /* 0x00000005000575e3 */ /* 0x000e240008000800 */
[----:B0-----:R-:W-:-:S04]  /*0150*/  PLOP3.LUT P0, PT, PT, PT, UP0, 0x80, 0x8 ;  /* 0x000000000008781c */ /* 0x001fc80003f0f008 */
[----:B------:R-:W-:-:S04]  /*0160*/  SEL R2, RZ, 0xffffffff, !P0 ;  /* 0xffffffffff027807 */ /* 0x000fc80004000000 */
[----:B------:R-:W-:Y:S01]  /*0170*/  ISETP.NE.AND P0, PT, R2, RZ, PT ;  /* 0x000000ff0200720c */ /* 0x000fe20003f05270 */
[----:B------:R-:W-:-:S12]  /*0180*/  IMAD.U32 R2, RZ, RZ, UR5 ;  /* 0x00000005ff027e24 */ /* 0x000fd8000f8e00ff */
[----:B------:R-:W-:Y:S05]  /*0190*/  @P0 BRA `(.L_x_3) ;  /* 0x0000000000240947 */ /* 0x000fea0003800000 */
.L_x_4:
[----:B------:R-:W-:Y:S05]  /*01a0*/  NANOSLEEP 0x64 ;  /* 0x000000640000795d */ /* 0x000fea0003800000 */
[----:B------:R-:W-:-:S05]  /*01b0*/  UMOV UR5, 0x2 ;  /* 0x0000000200057882 */ /* 0x000fca0000000000 */
[----:B------:R-:W-:Y:S04]  /*01c0*/  DEPBAR.LE SB0, 0x36 ;  /* 0x00008d800000791a */ /* 0x000fe80000000000 */
[----:B------:R-:W0:Y:S02]  /*01d0*/  UTCATOMSWS.FIND_AND_SET.ALIGN UP0, UR5, UR5 ;  /* 0x00000005000575e3 */ /* 0x000e240008000800 */
[----:B0-----:R-:W-:-:S04]  /*01e0*/  PLOP3.LUT P0, PT, PT, PT, UP0, 0x80, 0x8 ;  /* 0x000000000008781c */ /* 0x001fc80003f0f008 */
[----:B------:R-:W-:-:S04]  /*01f0*/  SEL R2, RZ, 0xffffffff, !P0 ;  /* 0xffffffffff027807 */ /* 0x000fc80004000000 */
[----:B------:R-:W-:Y:S01]  /*0200*/  ISETP.NE.AND P0, PT, R2, RZ, PT ;  /* 0x000000ff0200720c */ /* 0x000fe20003f05270 */
[----:B------:R-:W-:-:S12]  /*0210*/  IMAD.U32 R2, RZ, RZ, UR5 ;  /* 0x00000005ff027e24 */ /* 0x000fd8000f8e00ff */
[----:B------:R-:W-:Y:S05]  /*0220*/  @!P0 BRA `(.L_x_4) ;  /* 0xfffffffc00dc8947 */ /* 0x000fea000383ffff */
.L_x_3:
[C---:B------:R-:W-:Y:S01]  /*0230*/  VIADD R4, R2.reuse, 0x10 ;  /* 0x0000001002047836 */ /* 0x040fe20000000000 */
[----:B------:R-:W-:Y:S01]  /*0240*/  UMOV UR5, 0x50 ;  /* 0x0000005000057882 */ /* 0x000fe20000000000 */
[----:B------:R-:W-:Y:S01]  /*0250*/  SHF.L.U32 R3, R3, R2, RZ ;  /* 0x0000000203037219 */ /* 0x000fe200000006ff */
[----:B------:R-:W-:Y:S01]  /*0260*/  ULEA UR5, UR6, UR5, 0x18 ;  /* 0x0000000506057291 */ /* 0x000fe2000f8ec0ff */
[----:B------:R-:W-:Y:S01]  /*0270*/  IMAD.SHL.U32 R2, R2, 0x20, RZ ;  /* 0x0000002002027824 */ /* 0x000fe200078e00ff */
[----:B------:R-:W-:-:S04]  /*0280*/  SHF.L.U32 R4, R5, R4, RZ ;  /* 0x0000000405047219 */ /* 0x000fc800000006ff */
[----:B------:R-:W-:-:S05]  /*0290*/  LOP3.LUT R3, R4, R3, RZ, 0xfc, !PT ;  /* 0x0000000304037212 */ /* 0x000fca00078efcff */
[----:B------:R0:W-:Y:S04]  /*02a0*/  ATOMS.OR RZ, [UR5], R3 ;  /* 0x00000003ffff798c */ /* 0x0001e8000b000005 */
[----:B------:R0:W-:Y:S01]  /*02b0*/  STS [UR4], R2 ;  /* 0x00000002ff007988 */ /* 0x0001e20008000804 */
[----:B------:R-:W-:Y:S05]  /*02c0*/  BRA `(.L_x_2) ;  /* 0x0000000000107947 */ /* 0x000fea0003800000 */
.L_x_1:
[----:B------:R-:W-:Y:S01]  /*02d0*/  IMAD.MOV.U32 R3, RZ, RZ, -0x1 ;  /* 0xffffffffff037424 */ /* 0x000fe200078e00ff */
[----:B------:R-:W-:-:S04]  /*02e0*/  MOV R2, 0x310 ;  /* 0x0000031000027802 */ /* 0x000fc80000000f00 */
[----:B------:R0:W-:Y:S03]  /*02f0*/  STS [UR4], R3 ;  /* 0x00000003ff007988 */ /* 0x0001e60008000804 */
[----:B0-----:R-:W-:Y:S05]  /*0300*/  CALL.REL.NOINC `($__internal_1_$__cuda_sm10x_tcgen05_guardrail_trap_phase_invalid_during_alloc) ;  /* 0x0000003c00307944 */ /* 0x001fea0003c00000 */
.L_x_2:
[----:B------:R-:W-:Y:S05]  /*0310*/  WARPSYNC.ALL ;  /* 0x0000000000007948 */ /* 0x000fea0003800000 */
[----:B------:R-:W-:Y:S01]  /*0320*/  NOP ;  /* 0x0000000000007918 */ /* 0x000fe20000000000 */
.L_x_0:
[----:B------:R-:W1:Y:S08]  /*0330*/  S2UR UR8, SR_CTAID.X ;  /* 0x00000000000879c3 */ /* 0x000e700000002500 */
[----:B------:R-:W-:Y:S01]  /*0340*/  BAR.SYNC.DEFER_BLOCKING 0x0 ;  /* 0x0000000000007b1d */ /* 0x000fe20000010000 */
[----:B------:R-:W-:-:S04]  /*0350*/  SHF.R.U32.HI R4, RZ, 0x7, R0 ;  /* 0x00000007ff047819 */ /* 0x000fc80000011600 */
[----:B------:R-:W-:Y:S01]  /*0360*/  SGXT.U32 R4, R4, 0x1 ;  /* 0x000000010404781a */ /* 0x000fe20000000000 */
[----:B------:R-:W2:Y:S02]  /*0370*/  LDCU.64 UR4, c[0x0][0x3b0] ;  /* 0x00007600ff0477ac */ /* 0x000ea40008000a00 */
[----:B------:R-:W3:Y:S01]  /*0380*/  S2UR UR9, SR_CgaCtaId ;  /* 0x00000000000979c3 */ /* 0x000ee20000008800 */
[----:B------:R-:W-:Y:S01]  /*0390*/  UMOV UR12, 0x400 ;  /* 0x00000400000c7882 */ /* 0x000fe20000000000 */
[----:B------:R-:W4:Y:S06]  /*03a0*/  LDCU.64 UR24, c[0x0][0x358] ;  /* 0x00006b00ff1877ac */ /* 0x000f2c0008000a00 */
[----:B------:R-:W2:Y:S08]  /*03b0*/  S2UR UR11, SR_CTAID.Y ;  /* 0x00000000000b79c3 */ /* 0x000eb00000002600 */
[----:B------:R-:W0:Y:S01]  /*03c0*/  LDC R16, c[0x0][0x3b8] ;  /* 0x0000ee00ff107b82 */ /* 0x000e220000000800 */
[----:B-1----:R-:W-:-:S06]  /*03d0*/  USHF.L.U32 UR8, UR8, 0x7, URZ ;  /* 0x0000000708087899 */ /* 0x002fcc00080006ff */
[----:B0-----:R-:W-:Y:S01]  /*03e0*/  IMAD.U32 R3, RZ, RZ, UR8 ;  /* 0x00000008ff037e24 */ /* 0x001fe2000f8e00ff */
[----:B------:R-:W0:Y:S01]  /*03f0*/  LDC.64 R20, c[0x0][0x380] ;  /* 0x0000e000ff147b82 */ /* 0x000e220000000a00 */
[----:B---3--:R-:W-:-:S03]  /*0400*/  ULEA UR12, UR9, UR12, 0x18 ;  /* 0x0000000c090c7291 */ /* 0x008fc6000f8ec0ff */
[----:B------:R-:W-:Y:S01]  /*0410*/  LOP3.LUT R2, R3, 0x7f, R0, 0xf8, !PT ;  /* 0x0000007f03027812 */ /* 0x000fe200078ef800 */
[----:B--2---:R-:W-:-:S04]  /*0420*/  UIMAD UR4, UR11, UR4, URZ ;  /* 0x000000040b0472a4 */ /* 0x004fc8000f8e02ff */
[----:B------:R-:W-:Y:S01]  /*0430*/  IMAD R3, R2, UR5, RZ ;  /* 0x0000000502037c24 */ /* 0x000fe2000f8e02ff */
[----:B------:R-:W1:Y:S01]  /*0440*/  LDS R19, [UR12] ;  /* 0x0000000cff137984 */ /* 0x000e620008000800 */
[----:B------:R-:W-:Y:S02]  /*0450*/  USHF.L.U32 UR6, UR4, 0x1, URZ ;  /* 0x0000000104067899 */ /* 0x000fe400080006ff */
[C---:B------:R-:W-:Y:S01]  /*0460*/  IMAD.SHL.U32 R5, R3.reuse, 0x2, RZ ;  /* 0x0000000203057824 */ /* 0x040fe200078e00ff */
[----:B------:R-:W-:Y:S01]  /*0470*/  UIMAD.WIDE UR4, UR4, 0x2, URZ ;  /* 0x00000002040478a5 */ /* 0x000fe2000f8e02ff */
[----:B------:R-:W-:Y:S02]  /*0480*/  IMAD R6, R4, R16, RZ ;  /* 0x0000001004067224 */ /* 0x000fe400078e02ff */
[----:B------:R-:W-:-:S04]  /*0490*/  IMAD.HI R4, R3, 0x2, RZ ;  /* 0x0000000203047827 */ /* 0x000fc800078e02ff */
[C---:B------:R-:W-:Y:S01]  /*04a0*/  IMAD R7, R16.reuse, 0x2, R6 ;  /* 0x0000000210077824 */ /* 0x040fe200078e0206 */
[----:B------:R-:W-:Y:S01]  /*04b0*/  BAR.SYNC.DEFER_BLOCKING 0x0 ;  /* 0x0000000000007b1d */ /* 0x000fe20000010000 */
[----:B0-----:R-:W-:Y:S02]  /*04c0*/  IADD3 R20, P0, P1, R5, UR6, R20 ;  /* 0x0000000605147c10 */ /* 0x001fe4000f91e014 */
[----:B------:R-:W-:Y:S02]  /*04d0*/  IMAD R9, R16, 0x2, R7 ;  /* 0x0000000210097824 */ /* 0x000fe400078e0207 */
[----:B------:R-:W-:Y:S01]  /*04e0*/  IADD3.X R22, PT, PT, R4, UR5, R21, P0, P1 ;  /* 0x0000000504167c10 */ /* 0x000fe200087e2415 */
[----:B------:R-:W0:Y:S01]  /*04f0*/  LDCU UR5, c[0x0][0x3c8] ;  /* 0x00007900ff0577ac */ /* 0x000e220008000800 */
[----:B------:R-:W-:Y:S01]  /*0500*/  IMAD R11, R16, 0x2, R9 ;  /* 0x00000002100b7824 */ /* 0x000fe200078e0209 */
[----:B------:R-:W-:Y:S01]  /*0510*/  LEA R4, P0, R6, R20, 0x1 ;  /* 0x0000001406047211 */ /* 0x000fe200078008ff */
[----:B------:R-:W2:Y:S02]  /*0520*/  LDCU.64 UR6, c[0x0][0x3c0] ;  /* 0x00007800ff0677ac */ /* 0x000ea40008000a00 */
[----:B------:R-:W-:Y:S01]  /*0530*/  IMAD R8, R16, 0x2, R11 ;  /* 0x0000000210087824 */ /* 0x000fe200078e020b */
[----:B------:R-:W-:-:S02]  /*0540*/  LEA.HI.X.SX32 R5, R6, R22, 0x1, P0 ;  /* 0x0000001606057211 */ /* 0x000fc400000f0eff */
[CC--:B------:R-:W-:Y:S01]  /*0550*/  LEA R6, P0, R7.reuse, R20.reuse, 0x1 ;  /* 0x0000001407067211 */ /* 0x0c0fe200078008ff */
[----:B------:R-:W-:Y:S01]  /*0560*/  IMAD R15, R16, 0x2, R8 ;  /* 0x00000002100f7824 */ /* 0x000fe200078e0208 */
[----:B------:R-:W-:Y:S02]  /*0570*/  LEA R12, P1, R8, R20, 0x1 ;  /* 0x00000014080c7211 */ /* 0x000fe400078208ff */
[----:B------:R-:W-:Y:S01]  /*0580*/  LEA.HI.X.SX32 R7, R7, R22, 0x1, P0 ;  /* 0x0000001607077211 */ /* 0x000fe200000f0eff */
[----:B------:R-:W-:Y:S01]  /*0590*/  IMAD R17, R16, 0x2, R15 ;  /* 0x0000000210117824 */ /* 0x000fe200078e020f */
[C---:B------:R-:W-:Y:S02]  /*05a0*/  LEA R10, P0, R11.reuse, R20, 0x1 ;  /* 0x000000140b0a7211 */ /* 0x040fe400078008ff */
[-C--:B------:R-:W-:Y:S01]  /*05b0*/  LEA.HI.X.SX32 R13, R8, R22.reuse, 0x1, P1 ;  /* 0x00000016080d7211 */ /* 0x080fe200008f0eff */
[----:B----4-:R3:W5:Y:S01]  /*05c0*/  LDG.E.U16 R3, desc[UR24][R4.64] ;  /* 0x0000001804037981 */ /* 0x010762000c1e1500 */
[----:B------:R-:W-:-:S02]  /*05d0*/  LEA.HI.X.SX32 R11, R11, R22, 0x1, P0 ;  /* 0x000000160b0b7211 */ /* 0x000fc400000f0eff */
[-C--:B------:R-:W-:Y:S01]  /*05e0*/  LEA R8, P1, R9, R20.reuse, 0x1 ;  /* 0x0000001409087211 */ /* 0x080fe200078208ff */
[----:B------:R4:W5:Y:S01]  /*05f0*/  LDG.E.U16 R18, desc[UR24][R12.64] ;  /* 0x000000180c127981 */ /* 0x000962000c1e1500 */
[----:B------:R-:W-:Y:S02]  /*0600*/  LEA R14, P0, R15, R20, 0x1 ;  /* 0x000000140f0e7211 */ /* 0x000fe400078008ff */
[-C--:B------:R-:W-:Y:S01]  /*0610*/  LEA.HI.X.SX32 R9, R9, R22.reuse, 0x1, P1 ;  /* 0x0000001609097211 */ /* 0x080fe200008f0eff */
[----:B------:R0:W5:Y:S01]  /*0620*/  LDG.E.U16 R7, desc[UR24][R6.64] ;  /* 0x0000001806077981 */ /* 0x000162000c1e1500 */
[----:B---3--:R-:W-:Y:S01]  /*0630*/  IMAD R4, R16, 0x2, R17 ;  /* 0x0000000210047824 */ /* 0x008fe200078e0211 */
[----:B------:R-:W-:Y:S02]  /*0640*/  LEA.HI.X.SX32 R15, R15, R22, 0x1, P0 ;  /* 0x000000160f0f7211 */ /* 0x000fe400000f0eff */
[----:B------:R3:W5:Y:S01]  /*0650*/  LDG.E.U16 R8, desc[UR24][R8.64] ;  /* 0x0000001808087981 */ /* 0x000762000c1e1500 */
[----:B------:R-:W-:-:S02]  /*0660*/  LEA R16, P1, R17, R20, 0x1 ;  /* 0x0000001411107211 */ /* 0x000fc400078208ff */
[C---:B----4-:R-:W-:Y:S01]  /*0670*/  LEA R12, P0, R4.reuse, R20, 0x1 ;  /* 0x00000014040c7211 */ /* 0x050fe200078008ff */
[----:B------:R-:W5:Y:S01]  /*0680*/  LDG.E.U16 R14, desc[UR24][R14.64] ;  /* 0x000000180e0e7981 */ /* 0x000f62000c1e1500 */
[-C--:B------:R-:W-:Y:S02]  /*0690*/  LEA.HI.X.SX32 R17, R17, R22.reuse, 0x1, P1 ;  /* 0x0000001611117211 */ /* 0x080fe400008f0eff */
[----:B------:R-:W-:Y:S01]  /*06a0*/  LEA.HI.X.SX32 R13, R4, R22, 0x1, P0 ;  /* 0x00000016040d7211 */ /* 0x000fe200000f0eff */
[----:B------:R4:W5:Y:S01]  /*06b0*/  LDG.E.U16 R10, desc[UR24][R10.64] ;  /* 0x000000180a0a7981 */ /* 0x000962000c1e1500 */
[--C-:B0-----:R-:W-:Y:S01]  /*06c0*/  SHF.R.S32.HI R6, RZ, 0x7, R0.reuse ;  /* 0x00000007ff067819 */ /* 0x101fe20000011400 */
[----:B------:R-:W0:Y:S02]  /*06d0*/  LDC.64 R4, c[0x0][0x388] ;  /* 0x0000e200ff047b82 */ /* 0x000e240000000a00 */
[----:B------:R0:W5:Y:S04]  /*06e0*/  LDG.E.U16 R16, desc[UR24][R16.64] ;  /* 0x0000001810107981 */ /* 0x000168000c1e1500 */
[----:B------:R0:W5:Y:S01]  /*06f0*/  LDG.E.U16 R12, desc[UR24][R12.64] ;  /* 0x000000180c0c7981 */ /* 0x000162000c1e1500 */
[----:B---3--:R-:W-:-:S02]  /*0700*/  SHF.R.U32.HI R9, RZ, 0x5, R0 ;  /* 0x00000005ff097819 */ /* 0x008fc40000011600 */
[----:B------:R-:W-:Y:S01]  /*0710*/  SGXT R6, R6, 0x1 ;  /* 0x000000010606781a */ /* 0x000fe20000000200 */
[----:B------:R-:W-:Y:S01]  /*0720*/  IMAD.SHL.U32 R22, R0, 0x2, RZ ;  /* 0x0000000200167824 */ /* 0x000fe200078e00ff */
[----:B------:R-:W-:Y:S02]  /*0730*/  R2UR UR22, R9 ;  /* 0x00000000091672ca */ /* 0x000fe400000e0000 */
[----:B------:R-:W-:Y:S02]  /*0740*/  LOP3.LUT R9, R6, 0x90, RZ, 0xc0, !PT ;  /* 0x0000009006097812 */ /* 0x000fe400078ec0ff */
[----:B------:R-:W-:Y:S02]  /*0750*/  LOP3.LUT R6, R0, 0x40, RZ, 0xc0, !PT ;  /* 0x0000004000067812 */ /* 0x000fe400078ec0ff */
[----:B------:R-:W-:Y:S02]  /*0760*/  LOP3.LUT R9, R9, 0x7e, R22, 0x78, !PT ;  /* 0x0000007e09097812 */ /* 0x000fe400078e7816 */
[----:B-1----:R-:W-:-:S03]  /*0770*/  R2UR UR13, R19 ;  /* 0x00000000130d72ca */ /* 0x002fc600000e0000 */
[----:B------:R-:W-:-:S05]  /*0780*/  IMAD R9, R6, 0x20, R9 ;  /* 0x0000002006097824 */ /* 0x000fca00078e0209 */
[----:B----4-:R-:W-:Y:S01]  /*0790*/  LOP3.LUT R11, R9, 0x20, RZ, 0x3c, !PT ;  /* 0x00000020090b7812 */ /* 0x010fe200078e3cff */
[----:B--2---:R-:W-:Y:S06]  /*07a0*/  BRA.U UP1, `(.L_x_5) ;  /* 0x0000000101187547 */ /* 0x004fec000b800000 */
[----:B------:R-:W-:Y:S01]  /*07b0*/  ELECT P0, URZ, PT ;  /* 0x0000000000ff782f */ /* 0x000fe20003800000 */
[----:B------:R-:W-:Y:S01]  /*07c0*/  IMAD.MOV.U32 R6, RZ, RZ, 0x1 ;  /* 0x00000001ff067424 */ /* 0x000fe200078e00ff */
[----:B------:R-:W-:Y:S01]  /*07d0*/  UMOV UR4, 0x40 ;  /* 0x0000004000047882 */ /* 0x000fe20000000000 */
[----:B------:R-:W-:Y:S01]  /*07e0*/  UVIRTCOUNT.DEALLOC.SMPOOL 0x80 ;  /* 0x000000800000784c */ /* 0x000fe20000000000 */
[----:B------:R-:W-:-:S09]  /*07f0*/  ULEA UR4, UR9, UR4, 0x18 ;  /* 0x0000000409047291 */ /* 0x000fd2000f8ec0ff */
[----:B------:R1:W-:Y:S03]  /*0800*/  @P0 STS.U8 [UR4], R6 ;  /* 0x00000006ff000988 */ /* 0x0003e60008000004 */
.L_x_5:
[----:B-1----:R-:W-:Y:S01]  /*0810*/  LOP3.LUT R6, R0, 0xf, RZ, 0xc0, !PT ;  /* 0x0000000f00067812 */ /* 0x002fe200078ec0ff */
[----:B------:R-:W-:Y:S01]  /*0820*/  UIMAD UR6, UR11, UR6, URZ ;  /* 0x000000060b0672a4 */ /* 0x000fe2000f8e02ff */
[----:B-----5:R1:W-:Y:S01]  /*0830*/  STS.U16 [R9+UR12], R3 ;  /* 0x0000000309007988 */ /* 0x0203e2000800040c */
[C---:B0-----:R-:W-:Y:S01]  /*0840*/  LOP3.LUT R13, R9.reuse, 0x40, RZ, 0x3c, !PT ;  /* 0x00000040090d7812 */ /* 0x041fe200078e3cff */
[----:B------:R-:W-:Y:S01]  /*0850*/  UMOV UR10, 0x1 ;  /* 0x00000001000a7882 */ /* 0x000fe20000000000 */
[----:B------:R-:W-:Y:S01]  /*0860*/  IMAD R6, R6, UR5, RZ ;  /* 0x0000000506067c24 */ /* 0x000fe2000f8e02ff */
[----:B------:R-:W-:Y:S01]  /*0870*/  USHF.L.U32 UR9, UR6, 0x1, URZ ;  /* 0x0000000106097899 */ /* 0x000fe200080006ff */
[----:B------:R-:W-:Y:S01]  /*0880*/  LOP3.LUT R15, R9, 0x60, RZ, 0x3c, !PT ;  /* 0x00000060090f7812 */ /* 0x000fe200078e3cff */
[----:B------:R-:W-:Y:S01]  /*0890*/  UIMAD.WIDE UR4, UR6, 0x2, URZ ;  /* 0x00000002060478a5 */ /* 0x000fe2000f8e02ff */
[----:B------:R-:W-:Y:S01]  /*08a0*/  LOP3.LUT P3, RZ, R0, 0xff, RZ, 0xc0, !PT ;  /* 0x000000ff00ff7812 */ /* 0x000fe2000786c0ff */
[----:B------:R-:W-:Y:S01]  /*08b0*/  USHF.L.U32 UR6, UR22, 0x15, URZ ;  /* 0x0000001516067899 */ /* 0x000fe200080006ff */
[----:B------:R0:W-:Y:S01]  /*08c0*/  STS.U16 [R9+UR12+0x400], R18 ;  /* 0x0004001209007988 */ /* 0x0001e2000800040c */
[C---:B-1----:R-:W-:Y:S01]  /*08d0*/  IMAD.SHL.U32 R3, R6.reuse, 0x2, RZ ;  /* 0x0000000206037824 */ /* 0x042fe200078e00ff */
[----:B------:R-:W-:Y:S01]  /*08e0*/  UIADD3 UR29, UPT, UPT, UR8, 0x80, URZ ;  /* 0x00000080081d7890 */ /* 0x000fe2000fffe0ff */
[----:B------:R-:W-:Y:S01]  /*08f0*/  IMAD.HI R6, R6, 0x2, RZ ;  /* 0x0000000206067827 */ /* 0x000fe200078e02ff */
[----:B------:R-:W-:Y:S01]  /*0900*/  ULOP3.LUT UR6, UR6, 0x600000, URZ, 0xc0, !UPT ;  /* 0x0060000006067892 */ /* 0x000fe2000f8ec0ff */
[----:B------:R1:W-:Y:S01]  /*0910*/  STS.U16 [R11+UR12+0x100], R7 ;  /* 0x000100070b007988 */ /* 0x0003e2000800040c */
[----:B------:R-:W-:Y:S01]  /*0920*/  IADD3 R4, P0, P1, R3, UR9, R4 ;  /* 0x0000000903047c10 */ /* 0x000fe2000f91e004 */
[----:B------:R-:W-:Y:S01]  /*0930*/  ULOP3.LUT UR9, UR22, 0x4, URZ, 0xc0, !UPT ;  /* 0x0000000416097892 */ /* 0x000fe2000f8ec0ff */
[----:B------:R-:W-:Y:S01]  /*0940*/  P2R R3, PR, RZ, 0x8 ;  /* 0x00000008ff037803 */ /* 0x000fe20000000000 */
[----:B------:R-:W-:Y:S01]  /*0950*/  UIADD3 UR14, UPT, UPT, UR13, UR6, URZ ;  /* 0x000000060d0e7290 */ /* 0x000fe2000fffe0ff */
[----:B------:R-:W-:Y:S01]  /*0960*/  STS.U16 [R11+UR12+0x500], R14 ;  /* 0x0005000e0b007988 */ /* 0x000fe2000800040c */
[----:B------:R-:W-:Y:S01]  /*0970*/  VOTEU.ALL UP2, P3 ;  /* 0x0000000000ff7886 */ /* 0x000fe20001840000 */
[----:B------:R-:W-:Y:S01]  /*0980*/  IADD3.X R6, PT, PT, R6, UR5, R5, P0, P1 ;  /* 0x0000000506067c10 */ /* 0x000fe200087e2405 */
[----:B------:R-:W-:Y:S01]  /*0990*/  ULEA UR14, UR9, UR14, 0x1 ;  /* 0x0000000e090e7291 */ /* 0x000fe2000f8e08ff */
[----:B------:R2:W-:Y:S01]  /*09a0*/  STS.U16 [R13+UR12+0x200], R8 ;  /* 0x000200080d007988 */ /* 0x0005e2000800040c */
[----:B------:R-:W-:Y:S01]  /*09b0*/  VOTEU.ALL UP0, P3 ;  /* 0x0000000000ff7886 */ /* 0x000fe20001800000 */
[----:B------:R-:W-:-:S04]  /*09c0*/  @!UP2 UIADD3 UR4, UPT, UPT, -UR10, 0x100000, URZ ;  /* 0x001000000a04a890 */ /* 0x000fc8000fffe1ff */
[----:B------:R-:W-:Y:S02]  /*09d0*/  @!UP2 USHF.L.U32 UR5, UR4, 0xb, URZ ;  /* 0x0000000b0405a899 */ /* 0x000fe400080006ff */
[----:B------:R-:W-:Y:S01]  /*09e0*/  @!UP2 USHF.L.U32 UR4, UR4, 0x1, URZ ;  /* 0x000000010404a899 */ /* 0x000fe200080006ff */
[----:B------:R3:W-:Y:S01]  /*09f0*/  STS.U16 [R13+UR12+0x600], R16 ;  /* 0x000600100d007988 */ /* 0x0007e2000800040c */
[----:B0-----:R-:W-:Y:S02]  /*0a00*/  SHF.R.U32.HI R9, RZ, 0x4, R0 ;  /* 0x00000004ff097819 */ /* 0x001fe40000011600 */
[----:B------:R-:W-:Y:S01]  /*0a10*/  ISETP.LT.AND P0, PT, RZ, UR29, PT ;  /* 0x0000001dff007c0c */ /* 0x000fe2000bf01270 */
[----:B------:R3:W-:Y:S01]  /*0a20*/  STS.U16 [R15+UR12+0x300], R10 ;  /* 0x0003000a0f007988 */ /* 0x0007e2000800040c */
[----:B-1----:R-:W-:Y:S01]  /*0a30*/  SGXT.U32 R7, R9, 0x4 ;  /* 0x000000040907781a */ /* 0x002fe20000000000 */
[----:B--2---:R-:W-:Y:S02]  /*0a40*/  IMAD.U32 R8, RZ, RZ, UR7 ;  /* 0x00000007ff087e24 */ /* 0x004fe4000f8e00ff */
[----:B------:R3:W-:Y:S02]  /*0a50*/  STS.U16 [R15+UR12+0x700], R12 ;  /* 0x0007000c0f007988 */ /* 0x0007e4000800040c */
[----:B------:R-:W-:Y:S01]  /*0a60*/  IMAD R7, R7, UR7, RZ ;  /* 0x0000000707077c24 */ /* 0x000fe2000f8e02ff */
[----:B------:R-:W-:Y:S01]  /*0a70*/  STTM.x8 tmem[UR14], RZ ;  /* 0x000000ff000079ed */ /* 0x000fe200081c000e */
[----:B------:R-:W0:Y:S02]  /*0a80*/  FENCE.VIEW.ASYNC.T ;  /* 0x00000000000073c6 */ /* 0x000e240000000200 */
[----:B0-----:R-:W-:Y:S01]  /*0a90*/  BAR.SYNC.DEFER_BLOCKING 0x0 ;  /* 0x0000000000007b1d */ /* 0x001fe20000010000 */
[----:B------:R-:W-:Y:S01]  /*0aa0*/  IMAD R3, R8, 0x10, R7 ;  /* 0x0000001008037824 */ /* 0x000fe200078e0207 */
[----:B------:R-:W-:-:S04]  /*0ab0*/  LEA R30, P1, R7, R4, 0x1 ;  /* 0x00000004071e7211 */ /* 0x000fc800078208ff */
[----:B------:R-:W-:Y:S02]  /*0ac0*/  LEA R28, P2, R3, R4, 0x1 ;  /* 0x00000004031c7211 */ /* 0x000fe400078408ff */
[-C--:B------:R-:W-:Y:S02]  /*0ad0*/  LEA.HI.X.SX32 R31, R7, R6.reuse, 0x1, P1 ;  /* 0x00000006071f7211 */ /* 0x080fe400008f0eff */
[----:B------:R-:W-:Y:S02]  /*0ae0*/  LEA.HI.X.SX32 R29, R3, R6, 0x1, P2 ;  /* 0x00000006031d7211 */ /* 0x000fe400010f0eff */
[----:B------:R-:W-:Y:S02]  /*0af0*/  PRMT R4, RZ, 0x7610, R4 ;  /* 0x00007610ff047816 */ /* 0x000fe40000000004 */
[----:B------:R-:W-:Y:S01]  /*0b00*/  PRMT R6, RZ, 0x7610, R6 ;  /* 0x00007610ff067816 */ /* 0x000fe20000000006 */
[----:B------:R-:W0:Y:S02]  /*0b10*/  FENCE.VIEW.ASYNC.S ;  /* 0x00000000000073c6 */ /* 0x000e240000000000 */
[----:B0-----:R0:W1:Y:S02]  /*0b20*/  @!UP0 SYNCS.EXCH.64 URZ, [UR12+0x1c00], UR4 ;  /* 0x001c00040cff85b2 */ /* 0x0010640008000100 */
[----:B-1----:R-:W-:Y:S06]  /*0b30*/  BAR.SYNC.DEFER_BLOCKING 0x0 ;  /* 0x0000000000007b1d */ /* 0x002fec0000010000 */
[----:B------:R-:W2:Y:S04]  /*0b40*/  @P0 LDG.E.U16 R4, desc[UR24][R30.64] ;  /* 0x000000181e040981 */ /* 0x000ea8000c1e1500 */
[----:B------:R-:W4:Y:S01]  /*0b50*/  @P0 LDG.E.U16 R6, desc[UR24][R28.64] ;  /* 0x000000181c060981 */ /* 0x000f22000c1e1500 */
[----:B------:R-:W-:Y:S01]  /*0b60*/  SHF.R.S32.HI R3, RZ, 0x6, R0 ;  /* 0x00000006ff037819 */ /* 0x000fe20000011400 */
[----:B------:R-:W-:Y:S01]  /*0b70*/  VOTEU.ALL UP0, P3 ;  /* 0x0000000000ff7886 */ /* 0x000fe20001800000 */
[----:B------:R-:W-:-:S04]  /*0b80*/  @!UP2 UIADD3 UR16, UPT, UPT, -UR10, 0x100000, URZ ;  /* 0x001000000a10a890 */ /* 0x000fc8000fffe1ff */
[----:B------:R-:W-:Y:S02]  /*0b90*/  @!UP2 USHF.L.U32 UR17, UR16, 0xb, URZ ;  /* 0x0000000b1011a899 */ /* 0x000fe400080006ff */
[----:B------:R-:W-:Y:S02]  /*0ba0*/  @!UP2 USHF.L.U32 UR16, UR16, 0x1, URZ ;  /* 0x000000011010a899 */ /* 0x000fe400080006ff */
[----:B------:R-:W-:Y:S01]  /*0bb0*/  UIADD3 UR34, UPT, UPT, UR13, 0x10, URZ ;  /* 0x000000100d227890 */ /* 0x000fe2000fffe0ff */
[----:B------:R-:W-:Y:S01]  /*0bc0*/  SGXT R3, R3, 0x1 ;  /* 0x000000010303781a */ /* 0x000fe20000000200 */
[----:B------:R-:W-:Y:S01]  /*0bd0*/  VOTEU.ALL UP3, P3 ;  /* 0x0000000000ff7886 */ /* 0x000fe20001860000 */
[----:B0-----:R-:W-:-:S04]  /*0be0*/  @!UP2 UIADD3 UR4, UPT, UPT, -UR10, 0x100000, URZ ;  /* 0x001000000a04a890 */ /* 0x001fc8000fffe1ff */
[----:B------:R-:W-:Y:S02]  /*0bf0*/  @!UP2 USHF.L.U32 UR5, UR4, 0xb, URZ ;  /* 0x0000000b0405a899 */ /* 0x000fe400080006ff */
[----:B------:R-:W-:Y:S02]  /*0c00*/  @!UP2 USHF.L.U32 UR4, UR4, 0x1, URZ ;  /* 0x000000010404a899 */ /* 0x000fe400080006ff */
[----:B------:R-:W-:Y:S01]  /*0c10*/  UIADD3 UR15, UPT, UPT, UR6, UR34, URZ ;  /* 0x00000022060f7290 */ /* 0x000fe2000fffe0ff */
[----:B------:R-:W-:Y:S01]  /*0c20*/  LOP3.LUT R3, R3, 0x90, RZ, 0xc0, !PT ;  /* 0x0000009003037812 */ /* 0x000fe200078ec0ff */
[----:B------:R-:W-:Y:S01]  /*0c30*/  UIADD3 UR10, UPT, UPT, UR12, 0x1400, URZ ;  /* 0x000014000c0a7890 */ /* 0x000fe2000fffe0ff */
[----:B------:R-:W-:Y:S01]  /*0c40*/  ISETP.EQ.U32.AND P1, PT, RZ, UR22, P0 ;  /* 0x00000016ff007c0c */ /* 0x000fe20008722070 */
[----:B------:R-:W-:Y:S01]  /*0c50*/  ULEA UR15, UR9, UR15, 0x12 ;  /* 0x0000000f090f7291 */ /* 0x000fe2000f8e90ff */
[----:B------:R-:W-:Y:S01]  /*0c60*/  LOP3.LUT R3, R3, 0x17e, R22, 0x78, !PT ;  /* 0x0000017e03037812 */ /* 0x000fe200078e7816 */
[----:B------:R3:W0:Y:S04]  /*0c70*/  @!UP0 SYNCS.EXCH.64 URZ, [UR12+0x1c08], UR16 ;  /* 0x001c08100cff85b2 */ /* 0x0006280008000100 */
[----:B--2---:R3:W-:Y:S04]  /*0c80*/  STS.U16 [R3+UR12+0x1000], R4 ;  /* 0x0010000403007988 */ /* 0x0047e8000800040c */
[----:B----4-:R3:W-:Y:S01]  /*0c90*/  STS.U16 [R3+UR12+0x1200], R6 ;  /* 0x0012000603007988 */ /* 0x0107e2000800040c */
[----:B0-----:R0:W-:Y:S06]  /*0ca0*/  MEMBAR.ALL.CTA ;  /* 0x0000000000007992 */ /* 0x0011ec0000008000 */
[----:B0-----:R-:W-:Y:S04]  /*0cb0*/  FENCE.VIEW.ASYNC.S ;  /* 0x00000000000073c6 */ /* 0x001fe80000000000 */
[----:B------:R-:W0:Y:S02]  /*0cc0*/  FENCE.VIEW.ASYNC.S ;  /* 0x00000000000073c6 */ /* 0x000e240000000000 */
[----:B0-----:R3:W0:Y:S02]  /*0cd0*/  @!UP3 SYNCS.EXCH.64 URZ, [UR12+0x1400], UR4 ;  /* 0x001400040cffb5b2 */ /* 0x0016240008000100 */
[----:B0-----:R-:W-:Y:S06]  /*0ce0*/  BAR.SYNC.DEFER_BLOCKING 0x0 ;  /* 0x0000000000007b1d */ /* 0x001fec0000010000 */
[----:B---3--:R-:W-:Y:S05]  /*0cf0*/  @!P1 BRA `(.L_x_6) ;  /* 0x0000000000409947 */ /* 0x008fea0003800000 */
[----:B------:R-:W-:Y:S02]  /*0d00*/  USHF.R.U32.HI UR16, URZ, 0x4, UR12 ;  /* 0x00000004ff107899 */ /* 0x000fe4000801160c */
[----:B------:R-:W-:Y:S02]  /*0d10*/  UIADD3 UR4, UPT, UPT, UR12, 0x1000, URZ ;  /* 0x000010000c047890 */ /* 0x000fe4000fffe0ff */
[----:B------:R-:W-:Y:S02]  /*0d20*/  USGXT.U32 UR16, UR16, 0xe ;  /* 0x0000000e1010789a */ /* 0x000fe40008000000 */
[----:B------:R-:W-:Y:S02]  /*0d30*/  USHF.R.U32.HI UR4, URZ, 0x4, UR4 ;  /* 0x00000004ff047899 */ /* 0x000fe40008011604 */
[----:B------:R-:W-:Y:S02]  /*0d40*/  ULOP3.LUT UR16, UR16, 0x800000, URZ, 0xfc, !UPT ;  /* 0x0080000010107892 */ /* 0x000fe4000f8efcff */
[----:B------:R-:W-:Y:S01]  /*0d50*/  USGXT.U32 UR18, UR4, 0xe ;  /* 0x0000000e0412789a */ /* 0x000fe20008000000 */
[----:B------:R-:W-:-:S02]  /*0d60*/  UMOV UR5, URZ ;  /* 0x000000ff00057c82 */ /* 0x000fc40008000000 */
[----:B------:R-:W-:Y:S01]  /*0d70*/  UMOV UR4, UR10 ;  /* 0x0000000a00047c82 */ /* 0x000fe20008000000 */
[----:B------:R-:W-:Y:S01]  /*0d80*/  UMOV UR20, 0x0 ;  /* 0x0000000000147882 */ /* 0x000fe20000000000 */
[----:B------:R-:W-:Y:S01]  /*0d90*/  UMOV UR21, 0x8088010 ;  /* 0x0808801000157882 */ /* 0x000fe20000000000 */
[----:B------:R-:W-:Y:S01]  /*0da0*/  UMOV UR17, 0x40004040 ;  /* 0x4000404000117882 */ /* 0x000fe20000000000 */
[----:B------:R-:W-:Y:S01]  /*0db0*/  UMOV UR19, 0xc0004010 ;  /* 0xc000401000137882 */ /* 0x000fe20000000000 */
[----:B------:R-:W-:Y:S01]  /*0dc0*/  UMOV UR4, UR4 ;  /* 0x0000000400047c82 */ /* 0x000fe20008000000 */
[----:B------:R0:W-:Y:S01]  /*0dd0*/  UTCHMMA gdesc[UR16], gdesc[UR18], tmem[UR34], tmem[UR20], idesc[UR21], !UPT ;  /* 0x00ff1412100075ea */ /* 0x0001e2000f800022 */
[----:B------:R0:W-:Y:S01]  /*0de0*/  UTCBAR [UR4], URZ ;  /* 0x000000ff040073e9 */ /* 0x0001e200080000ff */
[----:B------:R-:W-:Y:S02]  /*0df0*/  NOP ;  /* 0x0000000000007918 */ /* 0x000fe40000000000 */
.L_x_6:
[----:B------:R-:W-:Y:S05]  /*0e00*/  @!P0 BRA `(.L_x_7) ;  /* 0x0000000000088947 */ /* 0x000fea0003800000 */
[----:B------:R-:W1:Y:S02]  /*0e10*/  SYNCS.PHASECHK.TRANS64.TRYWAIT P2, [UR12+0x1400], RZ ;  /* 0x001400ffff0075a7 */ /* 0x000e64000804110c */
[----:B-1----:R-:W-:Y:S05]  /*0e20*/  @!P2 BRA `(.L_x_8) ;  /* 0x00000030002ca947 */ /* 0x002fea0003800000 */
.L_x_7:
[----:B------:R-:W-:Y:S01]  /*0e30*/  BAR.SYNC.DEFER_BLOCKING 0x0 ;  /* 0x0000000000007b1d */ /* 0x000fe20000010000 */
[C---:B------:R-:W-:Y:S02]  /*0e40*/  LOP3.LUT R21, R0.reuse, 0x6f, RZ, 0xc0, !PT ;  /* 0x0000006f00157812 */ /* 0x040fe400078ec0ff */
[C---:B------:R-:W-:Y:S02]  /*0e50*/  LOP3.LUT R24, R0.reuse, 0x80, RZ, 0xc0, !PT ;  /* 0x0000008000187812 */ /* 0x040fe400078ec0ff */
[----:B------:R-:W-:Y:S01]  /*0e60*/  LOP3.LUT R20, R0, 0x10, RZ, 0xc0, !PT ;  /* 0x0000001000147812 */ /* 0x000fe200078ec0ff */
[----:B0-----:R-:W0:Y:S01]  /*0e70*/  LDCU UR4, c[0x0][0x3a8] ;  /* 0x00007500ff0477ac */ /* 0x001e220008000800 */
[----:B------:R-:W-:Y:S01]  /*0e80*/  LEA.HI R21, R24, R21, RZ, 0x1d ;  /* 0x0000001518157211 */ /* 0x000fe200078fe8ff */
[----:B------:R-:W-:Y:S01]  /*0e90*/  LDTM.16dp32bit_t0_t15.x16 R4, tmem[UR15] ;  /* 0x0000000f000479ee */ /* 0x000fe20008a00000 */
[----:B------:R-:W0:Y:S01]  /*0ea0*/  LDTM.16dp32bit_t16_t31.x16 R4, tmem[UR15+0x10] ;  /* 0x0000100f000479ee */ /* 0x000e220008a20000 */
[C---:B------:R-:W-:Y:S01]  /*0eb0*/  LOP3.LUT R24, R20.reuse, 0x2, RZ, 0xfc, !PT ;  /* 0x0000000214187812 */ /* 0x040fe200078efcff */
[----:B------:R-:W1:Y:S01]  /*0ec0*/  LDCU.64 UR20, c[0x0][0x3d0] ;  /* 0x00007a00ff1477ac */ /* 0x000e620008000a00 */
[C---:B------:R-:W-:Y:S01]  /*0ed0*/  LOP3.LUT R26, R20.reuse, 0x3, RZ, 0xfc, !PT ;  /* 0x00000003141a7812 */ /* 0x040fe200078efcff */
[----:B------:R-:W-:Y:S01]  /*0ee0*/  VIADD R21, R21, UR8 ;  /* 0x0000000815157c36 */ /* 0x000fe20008000000 */
[----:B------:R-:W-:-:S02]  /*0ef0*/  LOP3.LUT R32, R20, 0xd, RZ, 0xfc, !PT ;  /* 0x0000000d14207812 */ /* 0x000fc400078efcff */
[----:B------:R-:W-:Y:S02]  /*0f00*/  SHF.R.U32.HI R33, RZ, 0x5, R0 ;  /* 0x00000005ff217819 */ /* 0x000fe40000011600 */
[C---:B------:R-:W-:Y:S02]  /*0f10*/  ISETP.GE.AND P2, PT, R21.reuse, R24, PT ;  /* 0x000000181500720c */ /* 0x040fe40003f46270 */
[C---:B------:R-:W-:Y:S02]  /*0f20*/  LOP3.LUT R24, R20.reuse, 0x4, RZ, 0xfc, !PT ;  /* 0x0000000414187812 */ /* 0x040fe400078efcff */
[C---:B------:R-:W-:Y:S02]  /*0f30*/  ISETP.GE.AND P5, PT, R21.reuse, R26, PT ;  /* 0x0000001a1500720c */ /* 0x040fe40003fa6270 */
[----:B------:R-:W-:Y:S02]  /*0f40*/  ISETP.GE.AND P4, PT, R21, R24, PT ;  /* 0x000000181500720c */ /* 0x000fe40003f86270 */
[----:B------:R-:W-:-:S02]  /*0f50*/  LOP3.LUT R24, R20, 0x6, RZ, 0xfc, !PT ;  /* 0x0000000614187812 */ /* 0x000fc400078efcff */
[----:B------:R-:W-:Y:S02]  /*0f60*/  LOP3.LUT R26, R20, 0x5, RZ, 0xfc, !PT ;  /* 0x00000005141a7812 */ /* 0x000fe400078efcff */
[----:B------:R-:W-:Y:S02]  /*0f70*/  LOP3.LUT P6, RZ, R0, 0xff, RZ, 0xc0, !PT ;  /* 0x000000ff00ff7812 */ /* 0x000fe400078cc0ff */
[----:B------:R-:W-:Y:S01]  /*0f80*/  ISETP.GE.AND P3, PT, R21, R26, PT ;  /* 0x0000001a1500720c */ /* 0x000fe20003f66270 */
[----:B0-----:R-:W-:Y:S01]  /*0f90*/  FMUL R6, R6, UR4 ;  /* 0x0000000406067c20 */ /* 0x001fe20008400000 */
[----:B------:R-:W-:Y:S01]  /*0fa0*/  FMUL R7, R7, UR4 ;  /* 0x0000000407077c20 */ /* 0x000fe20008400000 */
[----:B------:R-:W-:Y:S01]  /*0fb0*/  FMUL R23, R8, UR4 ;  /* 0x0000000408177c20 */ /* 0x000fe20008400000 */
[----:B------:R-:W-:Y:S01]  /*0fc0*/  FMUL R9, R9, UR4 ;  /* 0x0000000409097c20 */ /* 0x000fe20008400000 */
[----:B------:R-:W-:Y:S01]  /*0fd0*/  LOP3.LUT R26, R20, 0x8, RZ, 0xfc, !PT ;  /* 0x00000008141a7812 */ /* 0x000fe200078efcff */
[----:B------:R-:W-:Y:S01]  /*0fe0*/  FMUL R11, R11, UR4 ;  /* 0x000000040b0b7c20 */ /* 0x000fe20008400000 */
[----:B------:R-:W-:Y:S01]  /*0ff0*/  FSEL R6, R6, -INF , P2 ;  /* 0xff80000006067808 */ /* 0x000fe20001000000 */
[----:B------:R-:W-:Y:S01]  /*1000*/  FMUL R38, R4, UR4 ;  /* 0x0000000404267c20 */ /* 0x000fe20008400000 */
[----:B------:R-:W-:Y:S01]  /*1010*/  FSEL R8, R7, -INF , P5 ;  /* 0xff80000007087808 */ /* 0x000fe20002800000 */
[----:B------:R-:W-:Y:S01]  /*1020*/  FMUL R5, R5, UR4 ;  /* 0x0000000405057c20 */ /* 0x000fe20008400000 */
[----:B------:R-:W-:Y:S01]  /*1030*/  ISETP.GE.AND P2, PT, R21, R24, PT ;  /* 0x000000181500720c */ /* 0x000fe20003f46270 */
[----:B------:R-:W-:Y:S01]  /*1040*/  FMUL R13, R13, UR4 ;  /* 0x000000040d0d7c20 */ /* 0x000fe20008400000 */
[----:B------:R-:W-:Y:S01]  /*1050*/  FSEL R7, R23, -INF , P4 ;  /* 0xff80000017077808 */ /* 0x000fe20002000000 */
[----:B------:R-:W-:Y:S01]  /*1060*/  FMUL R23, R10, UR4 ;  /* 0x000000040a177c20 */ /* 0x000fe20008400000 */
[----:B------:R-:W-:Y:S01]  /*1070*/  LOP3.LUT R24, R20, 0x7, RZ, 0xfc, !PT ;  /* 0x0000000714187812 */ /* 0x000fe200078efcff */
[----:B------:R-:W-:Y:S01]  /*1080*/  FMUL R16, R16, UR4 ;  /* 0x0000000410107c20 */ /* 0x000fe20008400000 */
[----:B------:R-:W-:Y:S01]  /*1090*/  FSEL R10, R9, -INF , P3 ;  /* 0xff800000090a7808 */ /* 0x000fe20001800000 */
[----:B------:R-:W-:Y:S01]  /*10a0*/  FMUL R18, R18, UR4 ;  /* 0x0000000412127c20 */ /* 0x000fe20008400000 */
[----:B------:R-:W-:Y:S01]  /*10b0*/  ISETP.GE.AND P5, PT, R21, R24, PT ;  /* 0x000000181500720c */ /* 0x000fe20003fa6270 */
[----:B------:R-:W-:Y:S01]  /*10c0*/  FMUL R36, R19, UR4 ;  /* 0x0000000413247c20 */ /* 0x000fe20008400000 */
[----:B------:R-:W-:Y:S01]  /*10d0*/  LOP3.LUT R24, R20, 0x9, RZ, 0xfc, !PT ;  /* 0x0000000914187812 */ /* 0x000fe200078efcff */
[----:B------:R-:W0:Y:S01]  /*10e0*/  @!P6 SYNCS.CCTL.IV [UR12+0x1400] ;  /* 0x00140000ff00e9b1 */ /* 0x000e22000800000c */
[----:B------:R-:W-:Y:S01]  /*10f0*/  FSEL R9, R23, -INF , P2 ;  /* 0xff80000017097808 */ /* 0x000fe20001000000 */
[----:B------:R-:W-:Y:S01]  /*1100*/  FMUL R23, R12, UR4 ;  /* 0x000000040c177c20 */ /* 0x000fe20008400000 */
[C---:B------:R-:W-:Y:S01]  /*1110*/  ISETP.GE.AND P4, PT, R21.reuse, R26, PT ;  /* 0x0000001a1500720c */ /* 0x040fe20003f86270 */
[----:B------:R-:W-:Y:S01]  /*1120*/  NOP ;  /* 0x0000000000007918 */ /* 0x000fe20000000000 */
[----:B------:R-:W-:-:S02]  /*1130*/  ISETP.GE.AND P3, PT, R21, R24, PT ;  /* 0x000000181500720c */ /* 0x000fc40003f66270 */
[----:B------:R-:W-:Y:S02]  /*1140*/  FSEL R24, R11, -INF , P5 ;  /* 0xff8000000b187808 */ /* 0x000fe40002800000 */
[-C--:B------:R-:W-:Y:S02]  /*1150*/  ISETP.GE.AND P5, PT, R21, R20.reuse, PT ;  /* 0x000000141500720c */ /* 0x080fe40003fa6270 */
[----:B------:R-:W-:Y:S02]  /*1160*/  FSEL R4, R23, -INF , P4 ;  /* 0xff80000017047808 */ /* 0x000fe40002000000 */
[C---:B------:R-:W-:Y:S02]  /*1170*/  LOP3.LUT R12, R20.reuse, 0xb, RZ, 0xfc, !PT ;  /* 0x0000000b140c7812 */ /* 0x040fe400078efcff */
[----:B------:R-:W-:Y:S02]  /*1180*/  ISETP.GT.AND P4, PT, R21, R20, PT ;  /* 0x000000141500720c */ /* 0x000fe40003f84270 */
[----:B------:R-:W-:-:S02]  /*1190*/  LOP3.LUT R26, R20, 0xa, RZ, 0xfc, !PT ;  /* 0x0000000a141a7812 */ /* 0x000fc400078efcff */
[----:B------:R-:W-:Y:S02]  /*11a0*/  FSEL R38, R38, -INF , P5 ;  /* 0xff80000026267808 */ /* 0x000fe40002800000 */
[----:B------:R-:W-:Y:S02]  /*11b0*/  ISETP.GE.AND P5, PT, R21, R12, PT ;  /* 0x0000000c1500720c */ /* 0x000fe40003fa6270 */
[----:B------:R-:W-:Y:S01]  /*11c0*/  FSEL R37, R5, -INF , P4 ;  /* 0xff80000005257808 */ /* 0x000fe20002000000 */
[----:B------:R-:W-:Y:S01]  /*11d0*/  FMUL R5, R14, UR4 ;  /* 0x000000040e057c20 */ /* 0x000fe20008400000 */
[----:B------:R-:W-:Y:S01]  /*11e0*/  LOP3.LUT R12, R20, 0xc, RZ, 0xfc, !PT ;  /* 0x0000000c140c7812 */ /* 0x000fe200078efcff */
[----:B------:R-:W-:Y:S01]  /*11f0*/  FMUL R14, R15, UR4 ;  /* 0x000000040f0e7c20 */ /* 0x000fe20008400000 */
[----:B------:R-:W-:Y:S02]  /*1200*/  ISETP.GE.AND P2, PT, R21, R26, PT ;  /* 0x0000001a1500720c */ /* 0x000fe40003f46270 */
[----:B------:R-:W-:-:S02]  /*1210*/  FSEL R26, R13, -INF , P3 ;  /* 0xff8000000d1a7808 */ /* 0x000fc40001800000 */
[----:B------:R-:W-:Y:S02]  /*1220*/  FMNMX3 R11, R38, R37, R6, !PT ;  /* 0x00000025260b7276 */ /* 0x000fe40007800006 */
[----:B------:R-:W-:Y:S02]  /*1230*/  ISETP.GE.AND P3, PT, R21, R12, PT ;  /* 0x0000000c1500720c */ /* 0x000fe40003f66270 */
[----:B------:R-:W-:Y:S02]  /*1240*/  LOP3.LUT R12, R20, 0xe, RZ, 0xfc, !PT ;  /* 0x0000000e140c7812 */ /* 0x000fe400078efcff */
[----:B------:R-:W-:Y:S02]  /*1250*/  FMNMX3 R11, R11, R8, R7, !PT ;  /* 0x000000080b0b7276 */ /* 0x000fe40007800007 */
[----:B------:R-:W-:Y:S02]  /*1260*/  FSEL R5, R5, -INF , P2 ;  /* 0xff80000005057808 */ /* 0x000fe40001000000 */
[----:B------:R-:W-:-:S02]  /*1270*/  ISETP.GE.AND P2, PT, R21, R12, PT ;  /* 0x0000000c1500720c */ /* 0x000fc40003f46270 */
[----:B------:R-:W-:Y:S02]  /*1280*/  LOP3.LUT R12, R20, 0xf, RZ, 0xfc, !PT ;  /* 0x0000000f140c7812 */ /* 0x000fe400078efcff */
[----:B------:R-:W-:Y:S02]  /*1290*/  FMNMX3 R11, R11, R10, R9, !PT ;  /* 0x0000000a0b0b7276 */ /* 0x000fe40007800009 */
[----:B------:R-:W-:Y:S02]  /*12a0*/  FSEL R14, R14, -INF , P5 ;  /* 0xff8000000e0e7808 */ /* 0x000fe40002800000 */
[----:B------:R-:W-:Y:S02]  /*12b0*/  ISETP.GE.AND P5, PT, R21, R12, PT ;  /* 0x0000000c1500720c */ /* 0x000fe40003fa6270 */
[----:B------:R-:W-:Y:S01]  /*12c0*/  FMNMX3 R12, R11, R24, R4, !PT ;  /* 0x000000180b0c7276 */ /* 0x000fe20007800004 */
[----:B------:R-:W-:Y:S01]  /*12d0*/  FMUL R11, R17, UR4 ;  /* 0x00000004110b7c20 */ /* 0x000fe20008400000 */
[----:B------:R-:W-:Y:S01]  /*12e0*/  ISETP.GE.AND P4, PT, R21, R32, PT ;  /* 0x000000201500720c */ /* 0x000fe20003f86270 */
[----:B-1----:R-:W-:Y:S01]  /*12f0*/  UIMAD UR4, UR11, UR20, URZ ;  /* 0x000000140b0472a4 */ /* 0x002fe2000f8e02ff */
[----:B------:R-:W-:-:S02]  /*1300*/  FSEL R17, R16, -INF , P3 ;  /* 0xff80000010117808 */ /* 0x000fc40001800000 */
[----:B------:R-:W-:Y:S01]  /*1310*/  FMNMX3 R12, R12, R26, R5, !PT ;  /* 0x0000001a0c0c7276 */ /* 0x000fe20007800005 */
[----:B------:R-:W-:Y:S01]  /*1320*/  USHF.L.U32 UR5, UR4, 0x1, URZ ;  /* 0x0000000104057899 */ /* 0x000fe200080006ff */
[----:B------:R-:W-:Y:S02]  /*1330*/  FSEL R19, R11, -INF , P4 ;  /* 0xff8000000b137808 */ /* 0x000fe40002000000 */
[----:B------:R-:W-:Y:S02]  /*1340*/  FSEL R18, R18, -INF , P2 ;  /* 0xff80000012127808 */ /* 0x000fe40001000000 */
[----:B------:R-:W-:Y:S02]  /*1350*/  FMNMX3 R12, R12, R14, R17, !PT ;  /* 0x0000000e0c0c7276 */ /* 0x000fe40007800011 */
[----:B------:R-:W-:Y:S02]  /*1360*/  FSEL R36, R36, -INF , P5 ;  /* 0xff80000024247808 */ /* 0x000fe40002800000 */
[----:B------:R-:W-:-:S02]  /*1370*/  FMNMX3 R11, R12, R19, R18, !PT ;  /* 0x000000130c0b7276 */ /* 0x000fc40007800012 */
[----:B------:R-:W1:Y:S01]  /*1380*/  LDC.64 R12, c[0x0][0x390] ;  /* 0x0000e400ff0c7b82 */ /* 0x000e620000000a00 */
[----:B------:R-:W-:Y:S02]  /*1390*/  LOP3.LUT R15, R0, 0x1f, RZ, 0xc0, !PT ;  /* 0x0000001f000f7812 */ /* 0x000fe400078ec0ff */
[----:B------:R-:W-:Y:S02]  /*13a0*/  FMNMX R25, R36, R11, !PT ;  /* 0x0000000b24197209 */ /* 0x000fe40007800000 */
[--C-:B------:R-:W-:Y:S01]  /*13b0*/  SHF.R.U32.HI R16, RZ, 0x2, R0.reuse ;  /* 0x00000002ff107819 */ /* 0x100fe20000011600 */
[----:B------:R-:W-:Y:S01]  /*13c0*/  IMAD R15, R15, UR21, RZ ;  /* 0x000000150f0f7c24 */ /* 0x000fe2000f8e02ff */
[----:B------:R-:W-:Y:S01]  /*13d0*/  SHF.R.U32.HI R40, RZ, 0x1, R0 ;  /* 0x00000001ff287819 */ /* 0x000fe20000011600 */
[----:B------:R-:W2:Y:S01]  /*13e0*/  SHFL.BFLY PT, R32, R25, 0x10, 0x1f ;  /* 0x0e001f0019207f89 */ /* 0x000ea200000e0000 */
[----:B------:R-:W3:Y:S01]  /*13f0*/  LDC R11, c[0x0][0x3d8] ;  /* 0x0000f600ff0b7b82 */ /* 0x000ee20000000800 */
[----:B------:R-:W-:-:S02]  /*1400*/  IMAD.SHL.U32 R23, R15, 0x2, RZ ;  /* 0x000000020f177824 */ /* 0x000fc400078e00ff */
[----:B------:R-:W-:Y:S01]  /*1410*/  IMAD.HI R34, R15, 0x2, RZ ;  /* 0x000000020f227827 */ /* 0x000fe200078e02ff */
[----:B--2---:R-:W-:Y:S02]  /*1420*/  FMNMX3 R27, R25, -INF , R32, !PT ;  /* 0xff800000191b7876 */ /* 0x004fe40007800020 */
[----:B-1----:R-:W-:Y:S01]  /*1430*/  IADD3 R32, P2, P3, R23, UR5, R12 ;  /* 0x0000000517207c10 */ /* 0x002fe2000fb5e00c */
[----:B------:R-:W-:Y:S01]  /*1440*/  UIMAD.WIDE UR4, UR4, 0x2, URZ ;  /* 0x00000002040478a5 */ /* 0x000fe2000f8e02ff */
[----:B------:R-:W-:Y:S01]  /*1450*/  SGXT.U32 R12, R33, 0x3 ;  /* 0x00000003210c781a */ /* 0x000fe20000000000 */
[----:B------:R-:W-:Y:S01]  /*1460*/  FADD R23, -R27, -INF ;  /* 0xff8000001b177421 */ /* 0x000fe20000000100 */
[----:B------:R-:W-:-:S03]  /*1470*/  LOP3.LUT R25, R16, 0x38, RZ, 0xc0, !PT ;  /* 0x0000003810197812 */ /* 0x000fc600078ec0ff */
[----:B---3--:R-:W-:Y:S01]  /*1480*/  IMAD R15, R12, R11, RZ ;  /* 0x0000000b0c0f7224 */ /* 0x008fe200078e02ff */
[----:B------:R-:W-:Y:S01]  /*1490*/  LOP3.LUT R25, R25, 0x1f, R0, 0xf8, !PT ;  /* 0x0000001f19197812 */ /* 0x000fe200078ef800 */
[----:B------:R-:W-:Y:S01]  /*14a0*/  FMUL R12, R23, 1.4426950216293334961 ;  /* 0x3fb8aa3b170c7820 */ /* 0x000fe20000400000 */
[----:B------:R-:W-:Y:S01]  /*14b0*/  IADD3.X R42, PT, PT, R34, UR5, R13, P2, P3 ;  /* 0x00000005222a7c10 */ /* 0x000fe200097e640d */
[----:B------:R-:W-:Y:S01]  /*14c0*/  IMAD R11, R11, 0x8, R15 ;  /* 0x000000080b0b7824 */ /* 0x000fe200078e020f */
[----:B------:R-:W-:Y:S01]  /*14d0*/  LEA R34, P2, R15, R32, 0x1 ;  /* 0x000000200f227211 */ /* 0x000fe200078408ff */
[----:B------:R-:W-:Y:S02]  /*14e0*/  IMAD.SHL.U32 R25, R25, 0x10, RZ ;  /* 0x0000001019197824 */ /* 0x000fe400078e00ff */
[----:B------:R-:W0:Y:S01]  /*14f0*/  MUFU.EX2 R12, R12 ;  /* 0x0000000c000c7308 */ /* 0x000e220000000800 */
[----:B------:R-:W-:Y:S02]  /*1500*/  LEA.HI.X.SX32 R35, R15, R42, 0x1, P2 ;  /* 0x0000002a0f237211 */ /* 0x000fe400010f0eff */
[----:B------:R-:W-:-:S02]  /*1510*/  LOP3.LUT R13, R25, 0x1b0, RZ, 0xc0, !PT ;  /* 0x000001b0190d7812 */ /* 0x000fc400078ec0ff */
[----:B------:R-:W-:Y:S02]  /*1520*/  PRMT R15, RZ, 0x7610, R15 ;  /* 0x00007610ff0f7816 */ /* 0x000fe4000000000f */
[----:B------:R-:W-:Y:S02]  /*1530*/  LOP3.LUT R13, R13, 0x40, R40, 0xf8, !PT ;  /* 0x000000400d0d7812 */ /* 0x000fe400078ef828 */
[----:B------:R-:W-:-:S03]  /*1540*/  LEA R32, P3, R11, R32, 0x1 ;  /* 0x000000200b207211 */ /* 0x000fc600078608ff */
[----:B------:R-:W-:Y:S01]  /*1550*/  VIADD R23, R13, UR12 ;  /* 0x0000000c0d177c36 */ /* 0x000fe20008000000 */
[----:B------:R-:W-:Y:S02]  /*1560*/  LEA.HI.X.SX32 R33, R11, R42, 0x1, P3 ;  /* 0x0000002a0b217211 */ /* 0x000fe400018f0eff */
[----:B------:R-:W-:Y:S02]  /*1570*/  PRMT R11, RZ, 0x7610, R11 ;  /* 0x00007610ff0b7816 */ /* 0x000fe4000000000b */
[----:B0-----:R-:W-:Y:S01]  /*1580*/  STSM.16.M88 [R23+0x1000], R12 ;  /* 0x0010000c17007844 */ /* 0x001fe20000000000 */
[----:B------:R-:W-:Y:S06]  /*1590*/  BAR.SYNC.DEFER_BLOCKING 0x0 ;  /* 0x0000000000007b1d */ /* 0x000fec0000010000 */
[----:B------:R-:W2:Y:S04]  /*15a0*/  @P0 LDG.E.U16 R15, desc[UR24][R34.64] ;  /* 0x00000018220f0981 */ /* 0x000ea8000c1e1500 */
[----:B------:R-:W3:Y:S01]  /*15b0*/  @P0 LDG.E.U16 R11, desc[UR24][R32.64] ;  /* 0x00000018200b0981 */ /* 0x000ee2000c1e1500 */
[--C-:B------:R-:W-:Y:S01]  /*15c0*/  FADD R38, R38, -R27.reuse ;  /* 0x8000001b26267221 */ /* 0x100fe20000000000 */
[--C-:B------:R-:W-:Y:S01]  /*15d0*/  FADD R37, R37, -R27.reuse ;  /* 0x8000001b25257221 */ /* 0x100fe20000000000 */
[--C-:B------:R-:W-:Y:S01]  /*15e0*/  FADD R24, R24, -R27.reuse ;  /* 0x8000001b18187221 */ /* 0x100fe20000000000 */
[--C-:B------:R-:W-:Y:S01]  /*15f0*/  FADD R4, R4, -R27.reuse ;  /* 0x8000001b04047221 */ /* 0x100fe20000000000 */
[----:B------:R-:W-:Y:S01]  /*1600*/  FMUL R13, R38, 1.4426950216293334961 ;  /* 0x3fb8aa3b260d7820 */ /* 0x000fe20000400000 */
[----:B------:R-:W-:Y:S01]  /*1610*/  FMUL R38, R37, 1.4426950216293334961 ;  /* 0x3fb8aa3b25267820 */ /* 0x000fe20000400000 */
[--C-:B------:R-:W-:Y:S01]  /*1620*/  FADD R37, R6, -R27.reuse ;  /* 0x8000001b06257221 */ /* 0x100fe20000000000 */
[----:B------:R-:W-:Y:S01]  /*1630*/  FMUL R24, R24, 1.4426950216293334961 ;  /* 0x3fb8aa3b18187820 */ /* 0x000fe20000400000 */
[--C-:B------:R-:W-:Y:S01]  /*1640*/  FADD R5, R5, -R27.reuse ;  /* 0x8000001b05057221 */ /* 0x100fe20000000000 */
[----:B------:R-:W-:Y:S01]  /*1650*/  MUFU.EX2 R6, R38 ;  /* 0x0000002600067308 */ /* 0x000fe20000000800 */
[----:B------:R-:W-:Y:S01]  /*1660*/  FMUL R39, R37, 1.4426950216293334961 ;  /* 0x3fb8aa3b25277820 */ /* 0x000fe20000400000 */
[--C-:B------:R-:W-:Y:S01]  /*1670*/  FADD R37, R8, -R27.reuse ;  /* 0x8000001b08257221 */ /* 0x100fe20000000000 */
[--C-:B------:R-:W-:Y:S01]  /*1680*/  FADD R26, R26, -R27.reuse ;  /* 0x8000001b1a1a7221 */ /* 0x100fe20000000000 */
[----:B------:R-:W-:Y:S01]  /*1690*/  FMUL R5, R5, 1.4426950216293334961 ;  /* 0x3fb8aa3b05057820 */ /* 0x000fe20000400000 */
[--C-:B------:R-:W-:Y:S01]  /*16a0*/  FADD R14, R14, -R27.reuse ;  /* 0x8000001b0e0e7221 */ /* 0x100fe20000000000 */
[----:B------:R-:W-:Y:S01]  /*16b0*/  FMUL R40, R37, 1.4426950216293334961 ;  /* 0x3fb8aa3b25287820 */ /* 0x000fe20000400000 */
[--C-:B------:R-:W-:Y:S01]  /*16c0*/  FADD R37, R7, -R27.reuse ;  /* 0x8000001b07257221 */ /* 0x100fe20000000000 */
[----:B------:R-:W0:Y:S01]  /*16d0*/  MUFU.EX2 R13, R13 ;  /* 0x0000000d000d7308 */ /* 0x000e220000000800 */
[----:B------:R-:W-:Y:S01]  /*16e0*/  FMUL R14, R14, 1.4426950216293334961 ;  /* 0x3fb8aa3b0e0e7820 */ /* 0x000fe20000400000 */
[--C-:B------:R-:W-:Y:S01]  /*16f0*/  FADD R18, R18, -R27.reuse ;  /* 0x8000001b12127221 */ /* 0x100fe20000000000 */
[----:B------:R-:W-:Y:S01]  /*1700*/  FMUL R41, R37, 1.4426950216293334961 ;  /* 0x3fb8aa3b25297820 */ /* 0x000fe20000400000 */
[--C-:B------:R-:W-:Y:S01]  /*1710*/  FADD R37, R10, -R27.reuse ;  /* 0x8000001b0a257221 */ /* 0x100fe20000000000 */
[--C-:B------:R-:W-:Y:S01]  /*1720*/  FADD R36, R36, -R27.reuse ;  /* 0x8000001b24247221 */ /* 0x100fe20000000000 */
[----:B------:R-:W-:Y:S01]  /*1730*/  FMUL R18, R18, 1.4426950216293334961 ;  /* 0x3fb8aa3b12127820 */ /* 0x000fe20000400000 */
[----:B------:R-:W-:Y:S01]  /*1740*/  UIADD3 UR18, UPT, UPT, UR13, 0x30, URZ ;  /* 0x000000300d127890 */ /* 0x000fe2000fffe0ff */
[----:B------:R1:W4:Y:S01]  /*1750*/  MUFU.EX2 R8, R39 ;  /* 0x0000002700087308 */ /* 0x0003220000000800 */
[----:B------:R-:W-:Y:S01]  /*1760*/  FMUL R42, R37, 1.4426950216293334961 ;  /* 0x3fb8aa3b252a7820 */ /* 0x000fe20000400000 */
[----:B------:R-:W-:Y:S01]  /*1770*/  FADD R37, R9, -R27 ;  /* 0x8000001b09257221 */ /* 0x000fe20000000000 */
[----:B------:R-:W-:-:S03]  /*1780*/  UIADD3 UR19, UPT, UPT, UR6, UR18, URZ ;  /* 0x0000001206137290 */ /* 0x000fc6000fffe0ff */
[----:B------:R-:W-:Y:S01]  /*1790*/  FMUL R37, R37, 1.4426950216293334961 ;  /* 0x3fb8aa3b25257820 */ /* 0x000fe20000400000 */
[----:B------:R-:W-:Y:S01]  /*17a0*/  ULEA UR19, UR9, UR19, 0x12 ;  /* 0x0000001309137291 */ /* 0x000fe2000f8e90ff */
[----:B------:R5:W0:Y:S01]  /*17b0*/  MUFU.EX2 R7, R40 ;  /* 0x0000002800077308 */ /* 0x000a220000000800 */
[----:B-1----:R-:W-:Y:S01]  /*17c0*/  FMUL R39, R4, 1.4426950216293334961 ;  /* 0x3fb8aa3b04277820 */ /* 0x002fe20000400000 */
[----:B------:R-:W-:-:S06]  /*17d0*/  FADD R4, R17, -R27 ;  /* 0x8000001b11047221 */ /* 0x000fcc0000000000 */
[----:B------:R0:W1:Y:S01]  /*17e0*/  MUFU.EX2 R10, R41 ;  /* 0x00000029000a7308 */ /* 0x0000620000000800 */
[----:B-----5:R-:W-:-:S07]  /*17f0*/  FMUL R40, R26, 1.4426950216293334961 ;  /* 0x3fb8aa3b1a287820 */ /* 0x020fce0000400000 */
[----:B------:R-:W5:Y:S01]  /*1800*/  MUFU.EX2 R9, R42 ;  /* 0x0000002a00097308 */ /* 0x000f620000000800 */
[----:B0-----:R-:W-:-:S07]  /*1810*/  FADD R41, R13, R6 ;  /* 0x000000060d297221 */ /* 0x001fce0000000000 */
[----:B------:R-:W0:Y:S08]  /*1820*/  MUFU.EX2 R37, R37 ;  /* 0x0000002500257308 */ /* 0x000e300000000800 */
[----:B------:R4:W0:Y:S08]  /*1830*/  MUFU.EX2 R38, R24 ;  /* 0x0000001800267308 */ /* 0x0008300000000800 */
[----:B------:R-:W0:Y:S01]  /*1840*/  MUFU.EX2 R39, R39 ;  /* 0x0000002700277308 */ /* 0x000e220000000800 */
[----:B----4-:R-:W-:-:S04]  /*1850*/  FADD R24, R8, R41 ;  /* 0x0000002908187221 */ /* 0x010fc80000000000 */
[----:B------:R-:W-:Y:S01]  /*1860*/  FADD R41, R7, R24 ;  /* 0x0000001807297221 */ /* 0x000fe20000000000 */
[----:B------:R-:W-:Y:S01]  /*1870*/  FMUL R24, R4, 1.4426950216293334961 ;  /* 0x3fb8aa3b04187820 */ /* 0x000fe20000400000 */
[----:B------:R-:W-:Y:S01]  /*1880*/  FADD R4, R19, -R27 ;  /* 0x8000001b13047221 */ /* 0x000fe20000000000 */
[----:B------:R0:W-:Y:S01]  /*1890*/  MUFU.EX2 R26, R5 ;  /* 0x00000005001a7308 */ /* 0x0001e20000000800 */
[----:B-1----:R-:W-:Y:S01]  /*18a0*/  FADD R42, R10, R41 ;  /* 0x000000290a2a7221 */ /* 0x002fe20000000000 */
[----:B------:R-:W-:Y:S01]  /*18b0*/  LOP3.LUT R41, R22, 0x1fe, RZ, 0xc0, !PT ;  /* 0x000001fe16297812 */ /* 0x000fe200078ec0ff */
[----:B------:R-:W-:Y:S01]  /*18c0*/  FMUL R4, R4, 1.4426950216293334961 ;  /* 0x3fb8aa3b04047820 */ /* 0x000fe20000400000 */
[----:B------:R-:W-:Y:S01]  /*18d0*/  LOP3.LUT R22, R25, 0x1f0, RZ, 0xc0, !PT ;  /* 0x000001f019167812 */ /* 0x000fe200078ec0ff */
[----:B-----5:R-:W-:Y:S01]  /*18e0*/  FADD R42, R9, R42 ;  /* 0x0000002a092a7221 */ /* 0x020fe20000000000 */
[----:B------:R-:W-:Y:S02]  /*18f0*/  FMUL R25, R36, 1.4426950216293334961 ;  /* 0x3fb8aa3b24197820 */ /* 0x000fe40000400000 */
[----:B------:R1:W-:Y:S01]  /*1900*/  MUFU.EX2 R17, R14 ;  /* 0x0000000e00117308 */ /* 0x0003e20000000800 */
[----:B0-----:R-:W-:-:S07]  /*1910*/  FADD R5, R37, R42 ;  /* 0x0000002a25057221 */ /* 0x001fce0000000000 */
[----:B------:R-:W0:Y:S01]  /*1920*/  MUFU.EX2 R40, R40 ;  /* 0x0000002800287308 */ /* 0x000e220000000800 */
[----:B-1----:R-:W-:-:S04]  /*1930*/  FADD R14, R38, R5 ;  /* 0x00000005260e7221 */ /* 0x002fc80000000000 */
[----:B------:R-:W-:Y:S02]  /*1940*/  FADD R5, R39, R14 ;  /* 0x0000000e27057221 */ /* 0x000fe40000000000 */
[----:B------:R-:W1:Y:S01]  /*1950*/  LDSM.16.M88 R14, [R22+UR12+0x1000] ;  /* 0x0010000c160e783b */ /* 0x000e620008000000 */
[----:B------:R4:W5:Y:S08]  /*1960*/  MUFU.EX2 R19, R24 ;  /* 0x0000001800137308 */ /* 0x0009700000000800 */
[----:B------:R5:W5:Y:S01]  /*1970*/  MUFU.EX2 R42, R4 ;  /* 0x00000004002a7308 */ /* 0x000b620000000800 */
[----:B0-----:R-:W-:Y:S01]  /*1980*/  FADD R5, R40, R5 ;  /* 0x0000000528057221 */ /* 0x001fe20000000000 */
[----:B----4-:R-:W-:Y:S01]  /*1990*/  LOP3.LUT R24, R41, 0x30, R16, 0x78, !PT ;  /* 0x0000003029187812 */ /* 0x010fe200078e7810 */
[----:B------:R-:W-:Y:S02]  /*19a0*/  BAR.SYNC.DEFER_BLOCKING 0x0 ;  /* 0x0000000000007b1d */ /* 0x000fe40000010000 */
[----:B------:R-:W-:-:S04]  /*19b0*/  FADD R36, R26, R5 ;  /* 0x000000051a247221 */ /* 0x000fc80000000000 */
[----:B------:R-:W0:Y:S01]  /*19c0*/  MUFU.EX2 R18, R18 ;  /* 0x0000001200127308 */ /* 0x000e220000000800 */
[----:B------:R-:W-:Y:S01]  /*19d0*/  FADD R36, R17, R36 ;  /* 0x0000002411247221 */ /* 0x000fe20000000000 */
[----:B-----5:R-:W-:Y:S02]  /*19e0*/  F2FP.F16.F32.PACK_AB R4, R6, R13 ;  /* 0x0000000d0604723e */ /* 0x020fe400000000ff */
[----:B------:R-:W-:Y:S01]  /*19f0*/  F2FP.F16.F32.PACK_AB R6, R9, R10 ;  /* 0x0000000a0906723e */ /* 0x000fe200000000ff */
[----:B------:R-:W-:Y:S01]  /*1a00*/  FADD R5, R19, R36 ;  /* 0x0000002413057221 */ /* 0x000fe20000000000 */
[----:B------:R-:W-:Y:S02]  /*1a10*/  F2FP.F16.F32.PACK_AB R9, R17, R26 ;  /* 0x0000001a1109723e */ /* 0x000fe400000000ff */
[----:B------:R-:W4:Y:S01]  /*1a20*/  MUFU.EX2 R25, R25 ;  /* 0x0000001900197308 */ /* 0x000f220000000800 */
[----:B------:R-:W-:Y:S01]  /*1a30*/  FADD R13, R42, R5 ;  /* 0x000000052a0d7221 */ /* 0x000fe20000000000 */
[----:B------:R-:W-:-:S02]  /*1a40*/  F2FP.F16.F32.PACK_AB R5, R7, R8 ;  /* 0x000000080705723e */ /* 0x000fc400000000ff */
[----:B------:R-:W-:Y:S02]  /*1a50*/  F2FP.F16.F32.PACK_AB R7, R38, R37 ;  /* 0x000000252607723e */ /* 0x000fe400000000ff */
[----:B------:R-:W-:Y:S01]  /*1a60*/  F2FP.F16.F32.PACK_AB R8, R40, R39 ;  /* 0x000000272808723e */ /* 0x000fe200000000ff */
[----:B0-----:R-:W-:-:S04]  /*1a70*/  FADD R10, R18, R13 ;  /* 0x0000000d120a7221 */ /* 0x001fc80000000000 */
[----:B----4-:R-:W-:Y:S01]  /*1a80*/  FADD R13, R25, R10 ;  /* 0x0000000a190d7221 */ /* 0x010fe20000000000 */
[----:B------:R-:W-:-:S04]  /*1a90*/  F2FP.F16.F32.PACK_AB R10, R42, R19 ;  /* 0x000000132a0a723e */ /* 0x000fc800000000ff */
[----:B------:R-:W0:Y:S04]  /*1aa0*/  SHFL.BFLY PT, R16, R13, 0x10, 0x1f ;  /* 0x0e001f000d107f89 */ /* 0x000e2800000e0000 */
[----:B--2---:R-:W-:Y:S04]  /*1ab0*/  STS.U16 [R24+UR12+0x1000], R15 ;  /* 0x0010000f18007988 */ /* 0x004fe8000800040c */
[----:B---3--:R2:W-:Y:S02]  /*1ac0*/  STS.U16 [R24+UR12+0x1200], R11 ;  /* 0x0012000b18007988 */ /* 0x0085e4000800040c */
[----:B--2---:R-:W-:Y:S01]  /*1ad0*/  F2FP.F16.F32.PACK_AB R11, R25, R18 ;  /* 0x00000012190b723e */ /* 0x004fe200000000ff */
[----:B01----:R-:W-:Y:S06]  /*1ae0*/  @!P0 BRA `(.L_x_9) ;  /* 0x0000000000088947 */ /* 0x003fec0003800000 */
[----:B------:R0:W-:Y:S01]  /*1af0*/  STTM.16dp32bit_t0_t15.x8 tmem[UR19], R4 ;  /* 0x00000004000079ed */ /* 0x0001e20008980013 */
[----:B------:R0:W-:Y:S02]  /*1b00*/  STTM.16dp32bit_t16_t31.x8 tmem[UR19+0x8], R4 ;  /* 0x00000804000079ed */ /* 0x0001e400089a0013 */
.L_x_9:
[----:B------:R-:W1:Y:S02]  /*1b10*/  FENCE.VIEW.ASYNC.T ;  /* 0x00000000000073c6 */ /* 0x000e640000000200 */
[----:B-1----:R-:W-:Y:S06]  /*1b20*/  BAR.SYNC.DEFER_BLOCKING 0x0 ;  /* 0x0000000000007b1d */ /* 0x002fec0000010000 */
[----:B0-----:R-:W0:Y:S01]  /*1b30*/  LDTM.x8 R4, tmem[UR14] ;  /* 0x0000000e000479ee */ /* 0x001e2200081c0000 */
[----:B------:R-:W-:Y:S01]  /*1b40*/  NOP ;  /* 0x0000000000007918 */ /* 0x000fe20000000000 */
[----:B------:R-:W-:Y:S05]  /*1b50*/  @!P0 BRA `(.L_x_10) ;  /* 0x0000000000248947 */ /* 0x000fea0003800000 */
[C---:B0-----:R-:W-:Y:S01]  /*1b60*/  FMUL R4, R14.reuse, R4 ;  /* 0x000000040e047220 */ /* 0x041fe20000400000 */
[C---:B------:R-:W-:Y:S01]  /*1b70*/  FMUL R5, R14.reuse, R5 ;  /* 0x000000050e057220 */ /* 0x040fe20000400000 */
[C---:B------:R-:W-:Y:S01]  /*1b80*/  FMUL R6, R14.reuse, R6 ;  /* 0x000000060e067220 */ /* 0x040fe20000400000 */
[C---:B------:R-:W-:Y:S01]  /*1b90*/  FMUL R7, R14.reuse, R7 ;  /* 0x000000070e077220 */ /* 0x040fe20000400000 */
[C---:B------:R-:W-:Y:S01]  /*1ba0*/  FMUL R8, R14.reuse, R8 ;  /* 0x000000080e087220 */ /* 0x040fe20000400000 */
[C---:B------:R-:W-:Y:S01]  /*1bb0*/  FMUL R9, R14.reuse, R9 ;  /* 0x000000090e097220 */ /* 0x040fe20000400000 */
[C---:B------:R-:W-:Y:S01]  /*1bc0*/  FMUL R10, R14.reuse, R10 ;  /* 0x0000000a0e0a7220 */ /* 0x040fe20000400000 */
[----:B------:R-:W-:-:S04]  /*1bd0*/  FMUL R11, R14, R11 ;  /* 0x0000000b0e0b7220 */ /* 0x000fc80000400000 */
[----:B------:R1:W-:Y:S03]  /*1be0*/  STTM.x8 tmem[UR14], R4 ;  /* 0x00000004000079ed */ /* 0x0003e600081c000e */
.L_x_10:
[----:B0-----:R-:W0:Y:S02]  /*1bf0*/  FENCE.VIEW.ASYNC.T ;  /* 0x00000000000073c6 */ /* 0x001e240000000200 */
[----:B0-----:R-:W-:Y:S01]  /*1c00*/  BAR.SYNC.DEFER_BLOCKING 0x0 ;  /* 0x0000000000007b1d */ /* 0x001fe20000010000 */
[----:B------:R-:W-:Y:S01]  /*1c10*/  FADD R13, R13, R16 ;  /* 0x000000100d0d7221 */ /* 0x000fe20000000000 */
[----:B------:R-:W-:Y:S01]  /*1c20*/  UIADD3 UR6, UPT, UPT, UR12, 0x1c00, URZ ;  /* 0x00001c000c067890 */ /* 0x000fe2000fffe0ff */
[----:B------:R-:W-:Y:S02]  /*1c30*/  FSEL R27, R27, -INF , P0 ;  /* 0xff8000001b1b7808 */ /* 0x000fe40000000000 */
[----:B------:R-:W-:-:S05]  /*1c40*/  FADD R13, R12, R13 ;  /* 0x0000000d0c0d7221 */ /* 0x000fca0000000000 */
[----:B------:R-:W-:Y:S01]  /*1c50*/  FSEL R26, R13, 1, P0 ;  /* 0x3f8000000d1a7808 */ /* 0x000fe20000000000 */
[----:B------:R0:W-:Y:S06]  /*1c60*/  MEMBAR.ALL.CTA ;  /* 0x0000000000007992 */ /* 0x0001ec0000008000 */
[----:B0-----:R-:W0:Y:S02]  /*1c70*/  FENCE.VIEW.ASYNC.S ;  /* 0x00000000000073c6 */ /* 0x001e240000000000 */
[----:B0-----:R-:W-:Y:S06]  /*1c80*/  BAR.SYNC.DEFER_BLOCKING 0x0 ;  /* 0x0000000000007b1d */ /* 0x001fec0000010000 */
[----:B------:R-:W-:Y:S05]  /*1c90*/  @!P1 BRA `(.L_x_11) ;  /* 0x0000000000649947 */ /* 0x000fea0003800000 */
[----:B------:R-:W-:Y:S01]  /*1ca0*/  UIADD3 UR4, UPT, UPT, UR12, 0x1000, URZ ;  /* 0x000010000c047890 */ /* 0x000fe2000fffe0ff */
[----:B------:R-:W-:Y:S01]  /*1cb0*/  BSSY.RECONVERGENT B0, `(.L_x_12) ;  /* 0x0000016000007945 */ /* 0x000fe20003800200 */
[----:B------:R-:W-:Y:S02]  /*1cc0*/  ELECT P0, URZ, PT ;  /* 0x0000000000ff782f */ /* 0x000fe40003800000 */
[----:B------:R-:W-:Y:S01]  /*1cd0*/  USHF.R.U32.HI UR4, URZ, 0x4, UR4 ;  /* 0x00000004ff047899 */ /* 0x000fe20008011604 */
[----:B------:R-:W-:Y:S01]  /*1ce0*/  UMOV UR16, 0xfffffffe ;  /* 0xfffffffe00107882 */ /* 0x000fe20000000000 */
[----:B------:R-:W-:Y:S02]  /*1cf0*/  UMOV UR17, 0x7fffbfdf ;  /* 0x7fffbfdf00117882 */ /* 0x000fe40000000000 */
[----:B------:R-:W-:Y:S01]  /*1d00*/  USGXT.U32 UR4, UR4, 0xe ;  /* 0x0000000e0404789a */ /* 0x000fe20008000000 */
[----:B------:R-:W-:Y:S01]  /*1d10*/  UMOV UR5, URZ ;  /* 0x000000ff00057c82 */ /* 0x000fe20008000000 */
[----:B------:R-:W-:-:S02]  /*1d20*/  UIADD3 UR9, UPT, UPT, UR13, 0x38, URZ ;  /* 0x000000380d097890 */ /* 0x000fc4000fffe0ff */
[----:B------:R-:W-:Y:S01]  /*1d30*/  UIADD3.64 UR16, UPT, UPT, UR4, -UR16, URZ ;  /* 0x8000001004107297 */ /* 0x000fe2000fffe0ff */
[----:B------:R-:W-:Y:S01]  /*1d40*/  UMOV UR26, 0x0 ;  /* 0x00000000001a7882 */ /* 0x000fe20000000000 */
[----:B------:R-:W-:Y:S01]  /*1d50*/  UMOV UR27, 0x8040010 ;  /* 0x08040010001b7882 */ /* 0x000fe20000000000 */
[----:B------:R-:W-:Y:S01]  /*1d60*/  UMOV UR5, 0x80004020 ;  /* 0x8000402000057882 */ /* 0x000fe20000000000 */
[----:B------:R-:W-:Y:S01]  /*1d70*/  UMOV UR30, 0x0 ;  /* 0x00000000001e7882 */ /* 0x000fe20000000000 */
[----:B------:R-:W-:Y:S01]  /*1d80*/  UMOV UR31, 0x8040010 ;  /* 0x08040010001f7882 */ /* 0x000fe20000000000 */
[----:B------:R0:W-:Y:S03]  /*1d90*/  UTCHMMA tmem[UR18], gdesc[UR4], tmem[UR13], tmem[UR26], idesc[UR27], UPT ;  /* 0x00ff1a04120079ea */ /* 0x0001e6000b80000d */
[----:B------:R0:W-:Y:S01]  /*1da0*/  UTCHMMA tmem[UR9], gdesc[UR16], tmem[UR13], tmem[UR30], idesc[UR31], UPT ;  /* 0x00ff1e10090079ea */ /* 0x0001e2000b80000d */
[----:B------:R-:W-:Y:S05]  /*1db0*/  @!P0 BRA `(.L_x_13) ;  /* 0x0000000000148947 */ /* 0x000fea0003800000 */
[----:B0-----:R-:W-:Y:S01]  /*1dc0*/  UMOV UR4, UR6 ;  /* 0x0000000600047c82 */ /* 0x001fe20008000000 */
[----:B------:R-:W-:Y:S02]  /*1dd0*/  UMOV UR5, URZ ;  /* 0x000000ff00057c82 */ /* 0x000fe40008000000 */
[----:B------:R-:W-:Y:S02]  /*1de0*/  UMOV UR4, UR4 ;  /* 0x0000000400047c82 */ /* 0x000fe40008000000 */
[----:B------:R2:W-:Y:S01]  /*1df0*/  UTCBAR [UR4], URZ ;  /* 0x000000ff040073e9 */ /* 0x0005e200080000ff */
[----:B------:R-:W-:Y:S02]  /*1e00*/  NOP ;  /* 0x0000000000007918 */ /* 0x000fe40000000000 */
.L_x_13:
[----:B0-2---:R-:W-:Y:S05]  /*1e10*/  BSYNC.RECONVERGENT B0 ;  /* 0x0000000000007941 */ /* 0x005fea0003800200 */
.L_x_12:
[----:B------:R-:W-:Y:S05]  /*1e20*/  BRA `(.L_x_14) ;  /* 0x0000000000087947 */ /* 0x000fea0003800000 */
.L_x_11:
[----:B------:R-:W-:-:S09]  /*1e30*/  UISETP.GE.AND UP0, UPT, UR8, URZ, UPT ;  /* 0x000000ff0800728c */ /* 0x000fd2000bf06270 */
[----:B------:R-:W-:Y:S05]  /*1e40*/  BRA.U !UP0, `(.L_x_15) ;  /* 0x0000001508107547 */ /* 0x000fea000b800000 */
.L_x_14:
[----:B------:R-:W-:Y:S01]  /*1e50*/  USHF.R.U32.HI UR5, URZ, 0x4, UR12 ;  /* 0x00000004ff057899 */ /* 0x000fe2000801160c */
[----:B------:R-:W-:Y:S01]  /*1e60*/  IMAD.MOV.U32 R37, RZ, RZ, RZ ;  /* 0x000000ffff257224 */ /* 0x000fe200078e00ff */
[----:B------:R-:W-:Y:S02]  /*1e70*/  UIADD3 UR4, UPT, UPT, UR12, 0x1800, URZ ;  /* 0x000018000c047890 */ /* 0x000fe4000fffe0ff */
[----:B------:R-:W-:Y:S02]  /*1e80*/  USHF.L.U32 UR28, UR21, 0x5, URZ ;  /* 0x00000005151c7899 */ /* 0x000fe400080006ff */
[----:B------:R-:W-:Y:S02]  /*1e90*/  USGXT.U32 UR5, UR5, 0xe ;  /* 0x0000000e0505789a */ /* 0x000fe40008000000 */
[----:B------:R-:W-:Y:S02]  /*1ea0*/  USHF.R.U32.HI UR4, URZ, 0x4, UR4 ;  /* 0x00000004ff047899 */ /* 0x000fe40008011604 */
[----:B------:R-:W-:Y:S01]  /*1eb0*/  USHF.L.U32 UR30, UR7, 0x5, URZ ;  /* 0x00000005071e7899 */ /* 0x000fe200080006ff */
[----:B------:R-:W-:Y:S01]  /*1ec0*/  IMAD.U32 R25, RZ, RZ, UR28 ;  /* 0x0000001cff197e24 */ /* 0x000fe2000f8e00ff */
[----:B------:R-:W-:-:S02]  /*1ed0*/  USHF.R.U32.HI UR27, URZ, 0x4, UR10 ;  /* 0x00000004ff1b7899 */ /* 0x000fc4000801160a */
[----:B------:R-:W-:Y:S02]  /*1ee0*/  USGXT.U32 UR4, UR4, 0xe ;  /* 0x0000000e0404789a */ /* 0x000fe40008000000 */
[----:B------:R-:W-:Y:S01]  /*1ef0*/  ULOP3.LUT UR37, UR5, 0x800000, URZ, 0xfc, !UPT ;  /* 0x0080000005257892 */ /* 0x000fe2000f8efcff */
[----:B------:R-:W-:Y:S01]  /*1f00*/  UMOV UR16, 0xfffffffe ;  /* 0xfffffffe00107882 */ /* 0x000fe20000000000 */
[----:B------:R-:W-:Y:S01]  /*1f10*/  UMOV UR17, 0x7fffbfdf ;  /* 0x7fffbfdf00117882 */ /* 0x000fe20000000000 */
[----:B------:R-:W-:Y:S01]  /*1f20*/  UMOV UR5, URZ ;  /* 0x000000ff00057c82 */ /* 0x000fe20008000000 */
[----:B------:R-:W-:Y:S01]  /*1f30*/  UMOV UR33, UR6 ;  /* 0x0000000600217c82 */ /* 0x000fe20008000000 */
[----:B------:R-:W-:Y:S01]  /*1f40*/  UIADD3 UR26, UPT, UPT, UR8, 0x60, URZ ;  /* 0x00000060081a7890 */ /* 0x000fe2000fffe0ff */
[----:B------:R-:W0:Y:S01]  /*1f50*/  LDCU UR40, c[0x0][0x3a8] ;  /* 0x00007500ff2877ac */ /* 0x000e220008000800 */
[----:B------:R-:W-:Y:S01]  /*1f60*/  UISETP.NE.U32.AND UP3, UPT, UR22, URZ, UPT ;  /* 0x000000ff1600728c */ /* 0x000fe2000bf65070 */
[----:B------:R-:W-:Y:S01]  /*1f70*/  UMOV UR31, 0x1 ;  /* 0x00000001001f7882 */ /* 0x000fe20000000000 */
[----:B------:R-:W-:-:S02]  /*1f80*/  USGXT.U32 UR27, UR27, 0xe ;  /* 0x0000000e1b1b789a */ /* 0x000fc40008000000 */
[----:B------:R-:W-:Y:S01]  /*1f90*/  UIADD3.64 UR16, UPT, UPT, UR4, -UR16, URZ ;  /* 0x8000001004107297 */ /* 0x000fe2000fffe0ff */
[----:B------:R-:W-:Y:S01]  /*1fa0*/  UMOV UR7, URZ ;  /* 0x000000ff00077c82 */ /* 0x000fe20008000000 */
[----:B------:R-:W-:Y:S01]  /*1fb0*/  UMOV UR10, URZ ;  /* 0x000000ff000a7c82 */ /* 0x000fe20008000000 */
[----:B------:R-:W-:Y:S01]  /*1fc0*/  UMOV UR6, URZ ;  /* 0x000000ff00067c82 */ /* 0x000fe20008000000 */
[----:B------:R-:W-:-:S08]  /*1fd0*/  UMOV UR32, UR30 ;  /* 0x0000001e00207c82 */ /* 0x000fd00008000000 */
.L_x_20:
[----:B01----:R-:W-:Y:S02]  /*1fe0*/  IMAD.U32 R5, RZ, RZ, UR32 ;  /* 0x00000020ff057e24 */ /* 0x003fe4000f8e00ff */
[----:B------:R-:W-:Y:S02]  /*1ff0*/  IMAD.U32 R7, RZ, RZ, UR32 ;  /* 0x00000020ff077e24 */ /* 0x000fe4000f8e00ff */
[----:B------:R-:W-:-:S04]  /*2000*/  IMAD.WIDE R4, R5, 0x2, R30 ;  /* 0x0000000205047825 */ /* 0x000fc800078e021e */
[----:B------:R-:W-:Y:S02]  /*2010*/  IMAD.WIDE R6, R7, 0x2, R28 ;  /* 0x0000000207067825 */ /* 0x000fe400078e021c */
[----:B------:R-:W2:Y:S01]  /*2020*/  LDG.E.U16 R4, desc[UR24][R4.64] ;  /* 0x0000001804047981 */ /* 0x000ea2000c1e1500 */
[----:B------:R-:W-:-:S03]  /*2030*/  LOP3.LUT P0, RZ, R0, 0xff, RZ, 0xc0, !PT ;  /* 0x000000ff00ff7812 */ /* 0x000fc6000780c0ff */
[----:B------:R-:W3:Y:S01]  /*2040*/  LDG.E.U16 R6, desc[UR24][R6.64] ;  /* 0x0000001806067981 */ /* 0x000ee2000c1e1500 */
[----:B------:R-:W-:Y:S02]  /*2050*/  UMOV UR8, 0x1 ;  /* 0x0000000100087882 */ /* 0x000fe40000000000 */
[----:B------:R-:W-:-:S04]  /*2060*/  @!UP2 UIADD3 UR8, UPT, UPT, -UR8, 0x100000, URZ ;  /* 0x001000000808a890 */ /* 0x000fc8000fffe1ff */
[----:B------:R-:W-:Y:S02]  /*2070*/  @!UP2 USHF.L.U32 UR9, UR8, 0xb, URZ ;  /* 0x0000000b0809a899 */ /* 0x000fe400080006ff */
[----:B------:R-:W-:Y:S01]  /*2080*/  @!UP2 USHF.L.U32 UR8, UR8, 0x1, URZ ;  /* 0x000000010808a899 */ /* 0x000fe200080006ff */
[----:B------:R-:W-:Y:S01]  /*2090*/  VOTEU.ALL UP0, P0 ;  /* 0x0000000000ff7886 */ /* 0x000fe20000000000 */
[----:B--2---:R1:W-:Y:S04]  /*20a0*/  STS.U16 [R3+UR12+0x1400], R4 ;  /* 0x0014000403007988 */ /* 0x0043e8000800040c */
[----:B---3--:R1:W-:Y:S01]  /*20b0*/  STS.U16 [R3+UR12+0x1600], R6 ;  /* 0x0016000603007988 */ /* 0x0083e2000800040c */
[----:B------:R2:W-:Y:S06]  /*20c0*/  MEMBAR.ALL.CTA ;  /* 0x0000000000007992 */ /* 0x0005ec0000008000 */
[----:B--2---:R-:W-:Y:S04]  /*20d0*/  FENCE.VIEW.ASYNC.S ;  /* 0x00000000000073c6 */ /* 0x004fe80000000000 */
[----:B------:R-:W2:Y:S02]  /*20e0*/  FENCE.VIEW.ASYNC.S ;  /* 0x00000000000073c6 */ /* 0x000ea40000000000 */
[----:B--2---:R1:W2:Y:S02]  /*20f0*/  @!UP0 SYNCS.EXCH.64 URZ, [UR12+0x1c10], UR8 ;  /* 0x001c10080cff85b2 */ /* 0x0042a40008000100 */
[----:B--2---:R-:W-:Y:S06]  /*2100*/  BAR.SYNC.DEFER_BLOCKING 0x0 ;  /* 0x0000000000007b1d */ /* 0x004fec0000010000 */
[----:B-1----:R-:W-:Y:S05]  /*2110*/  BRA.U UP3, `(.L_x_16) ;  /* 0x0000000103307547 */ /* 0x002fea000b800000 */
[----:B------:R-:W-:Y:S01]  /*2120*/  UIADD3 UR8, UPT, UPT, UR12, 0x1c10, URZ ;  /* 0x00001c100c087890 */ /* 0x000fe2000fffe0ff */
[----:B------:R-:W-:Y:S01]  /*2130*/  UMOV UR9, URZ ;  /* 0x000000ff00097c82 */ /* 0x000fe20008000000 */
[----:B------:R-:W-:Y:S01]  /*2140*/  UMOV UR22, UR37 ;  /* 0x0000002500167c82 */ /* 0x000fe20008000000 */
[----:B------:R-:W-:Y:S01]  /*2150*/  UMOV UR23, 0x40004040 ;  /* 0x4000404000177882 */ /* 0x000fe20000000000 */
[----:B------:R-:W-:Y:S01]  /*2160*/  UMOV UR20, UR27 ;  /* 0x0000001b00147c82 */ /* 0x000fe20008000000 */
[----:B------:R-:W-:Y:S01]  /*2170*/  UMOV UR21, 0xc0004010 ;  /* 0xc000401000157882 */ /* 0x000fe20000000000 */
[----:B------:R-:W-:Y:S01]  /*2180*/  UMOV UR38, 0x0 ;  /* 0x0000000000267882 */ /* 0x000fe20000000000 */
[----:B------:R-:W-:Y:S01]  /*2190*/  UMOV UR39, 0x8088010 ;  /* 0x0808801000277882 */ /* 0x000fe20000000000 */
[----:B------:R-:W-:Y:S01]  /*21a0*/  UMOV UR8, UR8 ;  /* 0x0000000800087c82 */ /* 0x000fe20008000000 */
[----:B------:R1:W-:Y:S01]  /*21b0*/  UTCHMMA gdesc[UR22], gdesc[UR20], tmem[UR34], tmem[UR38], idesc[UR39], !UPT ;  /* 0x00ff2614160075ea */ /* 0x0003e2000f800022 */
[----:B------:R1:W-:Y:S01]  /*21c0*/  UTCBAR [UR8], URZ ;  /* 0x000000ff080073e9 */ /* 0x0003e200080000ff */
[----:B------:R-:W-:-:S02]  /*21d0*/  NOP ;  /* 0x0000000000007918 */ /* 0x000fc40000000000 */
.L_x_16:
[----:B------:R-:W2:Y:S01]  /*21e0*/  SYNCS.PHASECHK.TRANS64.TRYWAIT P0, [UR12+0x1c10], RZ ;  /* 0x001c10ffff0075a7 */ /* 0x000ea2000800110c */
[----:B------:R-:W-:-:S04]  /*21f0*/  IADD3 R4, P1, PT, R20, UR7, RZ ;  /* 0x0000000714047c10 */ /* 0x000fc8000ff3e0ff */
[C---:B------:R-:W-:Y:S01]  /*2200*/  IADD3 R6, P5, PT, R4.reuse, 0x20, RZ ;  /* 0x0000002004067810 */ /* 0x040fe20007fbe0ff */
[----:B------:R-:W-:Y:S01]  /*2210*/  IMAD.X R36, RZ, RZ, UR10, P1 ;  /* 0x0000000aff247e24 */ /* 0x000fe200088e06ff */
[C---:B------:R-:W-:Y:S02]  /*2220*/  IADD3 R8, P3, PT, R4.reuse, 0x22, RZ ;  /* 0x0000002204087810 */ /* 0x040fe40007f7e0ff */
[----:B------:R-:W-:Y:S01]  /*2230*/  IADD3 R10, P4, PT, R4, 0x23, RZ ;  /* 0x00000023040a7810 */ /* 0x000fe20007f9e0ff */
[--C-:B------:R-:W-:Y:S01]  /*2240*/  IMAD.X R5, RZ, RZ, R36.reuse, P5 ;  /* 0x000000ffff057224 */ /* 0x100fe200028e0624 */
[-C--:B------:R-:W-:Y:S01]  /*2250*/  ISETP.GT.U32.AND P1, PT, R8, R21.reuse, PT ;  /* 0x000000150800720c */ /* 0x080fe20003f24070 */
[--C-:B------:R-:W-:Y:S01]  /*2260*/  IMAD.X R38, RZ, RZ, R36.reuse, P3 ;  /* 0x000000ffff267224 */ /* 0x100fe200018e0624 */
[----:B------:R-:W-:Y:S01]  /*2270*/  IADD3 R8, P5, PT, R4, 0x24, RZ ;  /* 0x0000002404087810 */ /* 0x000fe20007fbe0ff */
[----:B------:R-:W-:Y:S01]  /*2280*/  IMAD.X R43, RZ, RZ, R36, P4 ;  /* 0x000000ffff2b7224 */ /* 0x000fe200020e0624 */
[----:B------:R-:W-:-:S02]  /*2290*/  ISETP.GT.U32.AND P2, PT, R10, R21, PT ;  /* 0x000000150a00720c */ /* 0x000fc40003f44070 */
[C---:B------:R-:W-:Y:S01]  /*22a0*/  IADD3 R10, P3, PT, R4.reuse, 0x25, RZ ;  /* 0x00000025040a7810 */ /* 0x040fe20007f7e0ff */
[--C-:B------:R-:W-:Y:S01]  /*22b0*/  IMAD.X R42, RZ, RZ, R36.reuse, P5 ;  /* 0x000000ffff2a7224 */ /* 0x100fe200028e0624 */
[C---:B------:R-:W-:Y:S02]  /*22c0*/  IADD3 R12, P4, PT, R4.reuse, 0x26, RZ ;  /* 0x00000026040c7810 */ /* 0x040fe40007f9e0ff */
[----:B------:R-:W-:Y:S01]  /*22d0*/  IADD3 R4, P5, PT, R4, 0x27, RZ ;  /* 0x0000002704047810 */ /* 0x000fe20007fbe0ff */
[--C-:B------:R-:W-:Y:S01]  /*22e0*/  IMAD.X R41, RZ, RZ, R36.reuse, P3 ;  /* 0x000000ffff297224 */ /* 0x100fe200018e0624 */
[-C--:B------:R-:W-:Y:S01]  /*22f0*/  ISETP.GT.U32.AND P3, PT, R8, R21.reuse, PT ;  /* 0x000000150800720c */ /* 0x080fe20003f64070 */
[--C-:B------:R-:W-:Y:S01]  /*2300*/  IMAD.X R40, RZ, RZ, R36.reuse, P4 ;  /* 0x000000ffff287224 */ /* 0x100fe200020e0624 */
[CC--:B------:R-:W-:Y:S01]  /*2310*/  ISETP.GE.U32.AND P4, PT, R6.reuse, R21.reuse, PT ;  /* 0x000000150600720c */ /* 0x0c0fe20003f86070 */
[----:B------:R-:W-:Y:S01]  /*2320*/  IMAD.X R36, RZ, RZ, R36, P5 ;  /* 0x000000ffff247224 */ /* 0x000fe200028e0624 */
[----:B------:R-:W-:Y:S01]  /*2330*/  ISETP.GT.U32.AND P5, PT, R6, R21, PT ;  /* 0x000000150600720c */ /* 0x000fe20003fa4070 */
[----:B--2---:R-:W-:-:S12]  /*2340*/  @!P0 BRA `(.L_x_17) ;  /* 0x0000001800f08947 */ /* 0x004fd80003800000 */
.L_x_25:
[----:B------:R-:W-:Y:S01]  /*2350*/  P2R R44, PR, RZ, 0x8 ;  /* 0x00000008ff2c7803 */ /* 0x000fe20000000000 */
[----:B------:R-:W-:Y:S01]  /*2360*/  BAR.SYNC.DEFER_BLOCKING 0x0 ;  /* 0x0000000000007b1d */ /* 0x000fe20000010000 */
[C---:B------:R-:W-:Y:S01]  /*2370*/  ISETP.GT.U32.AND.EX P3, PT, R5.reuse, RZ, PT, P5 ;  /* 0x000000ff0500720c */ /* 0x040fe20003f64150 */
[----:B------:R-:W-:Y:S01]  /*2380*/  UIADD3 UR36, UP0, UPT, UR7, 0x20, URZ ;  /* 0x0000002007247890 */ /* 0x000fe2000ff1e0ff */
[-C--:B------:R-:W-:Y:S02]  /*2390*/  ISETP.GT.U32.AND P0, PT, R10, R21.reuse, PT ;  /* 0x000000150a00720c */ /* 0x080fe40003f04070 */
[----:B------:R-:W-:Y:S01]  /*23a0*/  ISETP.GE.U32.AND.EX P4, PT, R5, RZ, PT, P4 ;  /* 0x000000ff0500720c */ /* 0x000fe20003f86140 */
[----:B------:R-:W-:Y:S01]  /*23b0*/  UIADD3.X UR10, UPT, UPT, URZ, UR10, URZ, UP0, !UPT ;  /* 0x0000000aff0a7290 */ /* 0x000fe200087fe4ff */
[-C--:B------:R-:W-:Y:S01]  /*23c0*/  ISETP.GT.U32.AND P5, PT, R12, R21.reuse, PT ;  /* 0x000000150c00720c */ /* 0x080fe20003fa4070 */
[----:B------:R-:W-:Y:S01]  /*23d0*/  IMAD.U32 R45, RZ, RZ, UR36 ;  /* 0x00000024ff2d7e24 */ /* 0x000fe2000f8e00ff */
[----:B------:R-:W-:-:S02]  /*23e0*/  ISETP.GT.U32.AND P6, PT, R4, R21, PT ;  /* 0x000000150400720c */ /* 0x000fc40003fc4070 */
[----:B------:R-:W-:Y:S01]  /*23f0*/  LDTM.16dp32bit_t0_t15.x16 R4, tmem[UR15] ;  /* 0x0000000f000479ee */ /* 0x000fe20008a00000 */
[----:B------:R-:W2:Y:S01]  /*2400*/  LDTM.16dp32bit_t16_t31.x16 R4, tmem[UR15+0x10] ;  /* 0x0000100f000479ee */ /* 0x000ea20008a20000 */
[----:B------:R-:W-:Y:S01]  /*2410*/  ISETP.GT.U32.AND.EX P0, PT, R41, RZ, PT, P0 ;  /* 0x000000ff2900720c */ /* 0x000fe20003f04100 */
[----:B------:R-:W-:Y:S01]  /*2420*/  IMAD.U32 R41, RZ, RZ, UR36 ;  /* 0x00000024ff297e24 */ /* 0x000fe2000f8e00ff */
[----:B------:R-:W-:Y:S02]  /*2430*/  ISETP.GT.U32.AND.EX P1, PT, R38, RZ, PT, P1 ;  /* 0x000000ff2600720c */ /* 0x000fe40003f24110 */
[----:B------:R-:W-:Y:S01]  /*2440*/  ISETP.GT.U32.AND.EX P2, PT, R43, RZ, PT, P2 ;  /* 0x000000ff2b00720c */ /* 0x000fe20003f44120 */
[----:B------:R-:W-:Y:S01]  /*2450*/  IMAD.U32 R43, RZ, RZ, UR36 ;  /* 0x00000024ff2b7e24 */ /* 0x000fe2000f8e00ff */
[----:B------:R-:W-:Y:S02]  /*2460*/  ISETP.GT.U32.AND.EX P6, PT, R36, RZ, PT, P6 ;  /* 0x000000ff2400720c */ /* 0x000fe40003fc4160 */
[----:B------:R-:W-:-:S02]  /*2470*/  LOP3.LUT R36, R41, 0xe, R20, 0xfe, !PT ;  /* 0x0000000e29247812 */ /* 0x000fc400078efe14 */
[----:B------:R-:W-:Y:S02]  /*2480*/  ISETP.GT.U32.AND.EX P5, PT, R40, RZ, PT, P5 ;  /* 0x000000ff2800720c */ /* 0x000fe40003fa4150 */
[--C-:B------:R-:W-:Y:S01]  /*2490*/  LOP3.LUT R38, R43, 0xd, R20.reuse, 0xfe, !PT ;  /* 0x0000000d2b267812 */ /* 0x100fe200078efe14 */
[----:B0-2---:R-:W-:Y:S01]  /*24a0*/  FMUL R4, R4, UR40 ;  /* 0x0000002804047c20 */ /* 0x005fe20008400000 */
[----:B------:R-:W-:Y:S01]  /*24b0*/  FMUL R7, R7, UR40 ;  /* 0x0000002807077c20 */ /* 0x000fe20008400000 */
[----:B------:R-:W-:Y:S01]  /*24c0*/  FMUL R8, R8, UR40 ;  /* 0x0000002808087c20 */ /* 0x000fe20008400000 */
[----:B------:R-:W-:Y:S01]  /*24d0*/  FMUL R11, R11, UR40 ;  /* 0x000000280b0b7c20 */ /* 0x000fe20008400000 */
[----:B------:R-:W-:Y:S01]  /*24e0*/  FMUL R13, R13, UR40 ;  /* 0x000000280d0d7c20 */ /* 0x000fe20008400000 */
[----:B------:R-:W-:Y:S01]  /*24f0*/  FSEL R39, R4, -INF , !P3 ;  /* 0xff80000004277808 */ /* 0x000fe20005800000 */
[----:B------:R-:W-:Y:S01]  /*2500*/  FMUL R4, R5, UR40 ;  /* 0x0000002805047c20 */ /* 0x000fe20008400000 */
[----:B------:R-:W-:Y:S01]  /*2510*/  FMUL R5, R6, UR40 ;  /* 0x0000002806057c20 */ /* 0x000fe20008400000 */
[----:B------:R-:W-:Y:S01]  /*2520*/  LOP3.LUT R6, R41, 0xf, R20, 0xfe, !PT ;  /* 0x0000000f29067812 */ /* 0x000fe200078efe14 */
[----:B------:R-:W-:Y:S01]  /*2530*/  FMUL R14, R14, UR40 ;  /* 0x000000280e0e7c20 */ /* 0x000fe20008400000 */
[----:B------:R-:W-:Y:S01]  /*2540*/  ISETP.NE.AND P3, PT, R44, RZ, PT ;  /* 0x000000ff2c00720c */ /* 0x000fe20003f65270 */
[----:B------:R-:W-:Y:S01]  /*2550*/  FMUL R15, R15, UR40 ;  /* 0x000000280f0f7c20 */ /* 0x000fe20008400000 */
[----:B------:R-:W-:Y:S01]  /*2560*/  FSEL R5, R5, -INF , !P1 ;  /* 0xff80000005057808 */ /* 0x000fe20004800000 */
[----:B------:R-:W-:Y:S01]  /*2570*/  FMUL R16, R16, UR40 ;  /* 0x0000002810107c20 */ /* 0x000fe20008400000 */
[----:B------:R-:W-:Y:S01]  /*2580*/  ISETP.GT.U32.AND P1, PT, R6, R21, PT ;  /* 0x000000150600720c */ /* 0x000fe20003f24070 */
[----:B------:R-:W-:Y:S01]  /*2590*/  FMUL R6, R9, UR40 ;  /* 0x0000002809067c20 */ /* 0x000fe20008400000 */
[----:B------:R-:W-:Y:S01]  /*25a0*/  FSEL R40, R7, -INF , !P2 ;  /* 0xff80000007287808 */ /* 0x000fe20005000000 */
[----:B------:R-:W-:Y:S01]  /*25b0*/  FMUL R19, R19, UR40 ;  /* 0x0000002813137c20 */ /* 0x000fe20008400000 */
[----:B------:R-:W-:-:S02]  /*25c0*/  ISETP.GT.U32.AND.EX P3, PT, R42, RZ, PT, P3 ;  /* 0x000000ff2a00720c */ /* 0x000fc40003f64130 */
[-C--:B------:R-:W-:Y:S02]  /*25d0*/  ISETP.GT.U32.AND P2, PT, R36, R21.reuse, PT ;  /* 0x000000152400720c */ /* 0x080fe40003f44070 */
[--C-:B------:R-:W-:Y:S01]  /*25e0*/  LOP3.LUT R36, R45, 0x8, R20.reuse, 0xfe, !PT ;  /* 0x000000082d247812 */ /* 0x100fe200078efe14 */
[----:B------:R-:W-:Y:S01]  /*25f0*/  FMUL R45, R18, UR40 ;  /* 0x00000028122d7c20 */ /* 0x000fe20008400000 */
[----:B------:R-:W-:Y:S01]  /*2600*/  FSEL R9, R8, -INF , !P3 ;  /* 0xff80000008097808 */ /* 0x000fe20005800000 */
[----:B------:R-:W-:Y:S01]  /*2610*/  FMUL R8, R10, UR40 ;  /* 0x000000280a087c20 */ /* 0x000fe20008400000 */
[----:B------:R-:W-:Y:S02]  /*2620*/  FSEL R7, R6, -INF , !P0 ;  /* 0xff80000006077808 */ /* 0x000fe40004000000 */
[----:B------:R-:W-:Y:S01]  /*2630*/  ISETP.GT.U32.AND P0, PT, R36, R21, PT ;  /* 0x000000152400720c */ /* 0x000fe20003f04070 */
[----:B------:R-:W-:Y:S01]  /*2640*/  IMAD.U32 R36, RZ, RZ, UR10 ;  /* 0x0000000aff247e24 */ /* 0x000fe2000f8e00ff */
[----:B------:R-:W-:-:S02]  /*2650*/  LOP3.LUT R6, R41, 0xc, R20, 0xfe, !PT ;  /* 0x0000000c29067812 */ /* 0x000fc400078efe14 */
[----:B------:R-:W-:Y:S01]  /*2660*/  FSEL R41, R11, -INF , !P6 ;  /* 0xff8000000b297808 */ /* 0x000fe20007000000 */
[----:B------:R-:W-:Y:S01]  /*2670*/  IMAD.U32 R11, RZ, RZ, UR36 ;  /* 0x00000024ff0b7e24 */ /* 0x000fe2000f8e00ff */
[----:B------:R-:W-:Y:S02]  /*2680*/  LOP3.LUT R10, R43, 0x9, R20, 0xfe, !PT ;  /* 0x000000092b0a7812 */ /* 0x000fe400078efe14 */
[----:B------:R-:W-:Y:S02]  /*2690*/  FSEL R4, R4, -INF , !P4 ;  /* 0xff80000004047808 */ /* 0x000fe40006000000 */
[-C--:B------:R-:W-:Y:S01]  /*26a0*/  ISETP.GT.U32.AND P4, PT, R6, R21.reuse, PT ;  /* 0x000000150600720c */ /* 0x080fe20003f84070 */
[----:B------:R-:W-:Y:S01]  /*26b0*/  FMUL R6, R12, UR40 ;  /* 0x000000280c067c20 */ /* 0x000fe20008400000 */
[----:B------:R-:W-:Y:S02]  /*26c0*/  FSEL R8, R8, -INF , !P5 ;  /* 0xff80000008087808 */ /* 0x000fe40006800000 */
[----:B------:R-:W-:-:S02]  /*26d0*/  ISETP.GT.U32.AND P5, PT, R10, R21, PT ;  /* 0x000000150a00720c */ /* 0x000fc40003fa4070 */
[----:B------:R-:W-:Y:S02]  /*26e0*/  ISETP.GT.U32.AND.EX P0, PT, R36, RZ, PT, P0 ;  /* 0x000000ff2400720c */ /* 0x000fe40003f04100 */
[--C-:B------:R-:W-:Y:S01]  /*26f0*/  LOP3.LUT R10, R11, 0xb, R20.reuse, 0xfe, !PT ;  /* 0x0000000b0b0a7812 */ /* 0x100fe200078efe14 */
[----:B------:R-:W-:Y:S01]  /*2700*/  IMAD.U32 R11, RZ, RZ, UR10 ;  /* 0x0000000aff0b7e24 */ /* 0x000fe2000f8e00ff */
[----:B------:R-:W-:Y:S02]  /*2710*/  FSEL R6, R6, -INF , !P0 ;  /* 0xff80000006067808 */ /* 0x000fe40004000000 */
[----:B------:R-:W-:Y:S01]  /*2720*/  ISETP.GT.U32.AND P0, PT, R10, R21, PT ;  /* 0x000000150a00720c */ /* 0x000fe20003f04070 */
[----:B------:R-:W-:Y:S01]  /*2730*/  IMAD.U32 R10, RZ, RZ, UR10 ;  /* 0x0000000aff0a7e24 */ /* 0x000fe2000f8e00ff */
[----:B------:R-:W-:Y:S02]  /*2740*/  ISETP.GT.U32.AND.EX P5, PT, R36, RZ, PT, P5 ;  /* 0x000000ff2400720c */ /* 0x000fe40003fa4150 */
[----:B------:R-:W-:-:S02]  /*2750*/  LOP3.LUT R12, R43, 0xa, R20, 0xfe, !PT ;  /* 0x0000000a2b0c7812 */ /* 0x000fc400078efe14 */
[----:B------:R-:W-:Y:S02]  /*2760*/  ISETP.GT.U32.AND.EX P1, PT, R10, RZ, PT, P1 ;  /* 0x000000ff0a00720c */ /* 0x000fe40003f24110 */
[----:B------:R-:W-:Y:S02]  /*2770*/  FMNMX3 R10, R39, R4, R5, !PT ;  /* 0x00000004270a7276 */ /* 0x000fe40007800005 */
[----:B------:R-:W-:Y:S01]  /*2780*/  FSEL R43, R13, -INF , !P5 ;  /* 0xff8000000d2b7808 */ /* 0x000fe20006800000 */
[----:B------:R-:W-:Y:S01]  /*2790*/  IMAD.U32 R13, RZ, RZ, UR10 ;  /* 0x0000000aff0d7e24 */ /* 0x000fe2000f8e00ff */
[----:B------:R-:W-:Y:S01]  /*27a0*/  ISETP.GT.U32.AND P5, PT, R12, R21, PT ;  /* 0x000000150c00720c */ /* 0x000fe20003fa4070 */
[----:B------:R-:W-:Y:S01]  /*27b0*/  IMAD.U32 R12, RZ, RZ, UR10 ;  /* 0x0000000aff0c7e24 */ /* 0x000fe2000f8e00ff */
[----:B------:R-:W-:Y:S02]  /*27c0*/  FMNMX3 R10, R10, R40, R9, !PT ;  /* 0x000000280a0a7276 */ /* 0x000fe40007800009 */
[----:B------:R-:W-:-:S02]  /*27d0*/  ISETP.GT.U32.AND.EX P5, PT, R13, RZ, PT, P5 ;  /* 0x000000ff0d00720c */ /* 0x000fc40003fa4150 */
[----:B------:R-:W-:Y:S02]  /*27e0*/  FMNMX3 R10, R10, R7, R8, !PT ;  /* 0x000000070a0a7276 */ /* 0x000fe40007800008 */
[----:B------:R-:W-:Y:S01]  /*27f0*/  ISETP.GT.U32.AND P3, PT, R38, R21, PT ;  /* 0x000000152600720c */ /* 0x000fe20003f64070 */
[----:B------:R-:W-:Y:S01]  /*2800*/  FMUL R38, R17, UR40 ;  /* 0x0000002811267c20 */ /* 0x000fe20008400000 */
[----:B------:R-:W-:Y:S02]  /*2810*/  ISETP.GT.U32.AND.EX P4, PT, R11, RZ, PT, P4 ;  /* 0x000000ff0b00720c */ /* 0x000fe40003f84140 */
[----:B------:R-:W-:Y:S02]  /*2820*/  ISETP.GT.U32.AND.EX P0, PT, R12, RZ, PT, P0 ;  /* 0x000000ff0c00720c */ /* 0x000fe40003f04100 */
[----:B------:R-:W-:Y:S02]  /*2830*/  FSEL R42, R14, -INF , !P5 ;  /* 0xff8000000e2a7808 */ /* 0x000fe40006800000 */
[----:B------:R-:W-:-:S02]  /*2840*/  FMNMX3 R10, R10, R41, R6, !PT ;  /* 0x000000290a0a7276 */ /* 0x000fc40007800006 */
[----:B------:R-:W-:Y:S02]  /*2850*/  ISETP.GT.U32.AND.EX P2, PT, R11, RZ, PT, P2 ;  /* 0x000000ff0b00720c */ /* 0x000fe40003f44120 */
[----:B------:R-:W-:Y:S02]  /*2860*/  ISETP.GT.U32.AND.EX P3, PT, R12, RZ, PT, P3 ;  /* 0x000000ff0c00720c */ /* 0x000fe40003f64130 */
[----:B------:R-:W-:Y:S02]  /*2870*/  FSEL R17, R15, -INF , !P0 ;  /* 0xff8000000f117808 */ /* 0x000fe40004000000 */
[----:B------:R-:W-:Y:S02]  /*2880*/  FSEL R18, R16, -INF , !P4 ;  /* 0xff80000010127808 */ /* 0x000fe40006000000 */
[----:B------:R-:W-:Y:S02]  /*2890*/  FMNMX3 R10, R10, R43, R42, !PT ;  /* 0x0000002b0a0a7276 */ /* 0x000fe4000780002a */
[----:B------:R-:W-:-:S02]  /*28a0*/  FSEL R38, R38, -INF , !P3 ;  /* 0xff80000026267808 */ /* 0x000fc40005800000 */
[----:B------:R-:W-:Y:S02]  /*28b0*/  FSEL R45, R45, -INF , !P2 ;  /* 0xff8000002d2d7808 */ /* 0x000fe40005000000 */
[----:B------:R-:W-:Y:S02]  /*28c0*/  FMNMX3 R10, R10, R17, R18, !PT ;  /* 0x000000110a0a7276 */ /* 0x000fe40007800012 */
[----:B------:R-:W-:Y:S02]  /*28d0*/  FSEL R19, R19, -INF , !P1 ;  /* 0xff80000013137808 */ /* 0x000fe40004800000 */
[----:B------:R-:W-:Y:S02]  /*28e0*/  FMNMX3 R10, R10, R38, R45, !PT ;  /* 0x000000260a0a7276 */ /* 0x000fe4000780002d */
[----:B------:R-:W-:Y:S02]  /*28f0*/  LOP3.LUT P6, RZ, R0, 0xff, RZ, 0xc0, !PT ;  /* 0x000000ff00ff7812 */ /* 0x000fe400078cc0ff */
[----:B------:R-:W-:-:S05]  /*2900*/  FMNMX R10, R19, R10, !PT ;  /* 0x0000000a130a7209 */ /* 0x000fca0007800000 */
[----:B------:R-:W0:Y:S06]  /*2910*/  SHFL.BFLY PT, R36, R10, 0x10, 0x1f ;  /* 0x0e001f000a247f89 */ /* 0x000e2c00000e0000 */
[----:B------:R-:W2:Y:S01]  /*2920*/  @!P6 SYNCS.CCTL.IV [UR12+0x1c10] ;  /* 0x001c1000ff00e9b1 */ /* 0x000ea2000800000c */
[----:B------:R-:W-:Y:S01]  /*2930*/  NOP ;  /* 0x0000000000007918 */ /* 0x000fe20000000000 */
[----:B0-----:R-:W-:-:S05]  /*2940*/  FMNMX3 R36, R10, R36, R27, !PT ;  /* 0x000000240a247276 */ /* 0x001fca000780001b */
[--C-:B------:R-:W-:Y:S01]  /*2950*/  FADD R7, R7, -R36.reuse ;  /* 0x8000002407077221 */ /* 0x100fe20000000000 */
[--C-:B------:R-:W-:Y:S01]  /*2960*/  FADD R39, R39, -R36.reuse ;  /* 0x8000002427277221 */ /* 0x100fe20000000000 */
[--C-:B------:R-:W-:Y:S01]  /*2970*/  FADD R4, R4, -R36.reuse ;  /* 0x8000002404047221 */ /* 0x100fe20000000000 */
[--C-:B------:R-:W-:Y:S01]  /*2980*/  FADD R5, R5, -R36.reuse ;  /* 0x8000002405057221 */ /* 0x100fe20000000000 */
[----:B------:R-:W-:Y:S01]  /*2990*/  FMUL R7, R7, 1.4426950216293334961 ;  /* 0x3fb8aa3b07077820 */ /* 0x000fe20000400000 */
[----:B------:R-:W-:Y:S01]  /*29a0*/  FMUL R12, R39, 1.4426950216293334961 ;  /* 0x3fb8aa3b270c7820 */ /* 0x000fe20000400000 */
[----:B------:R-:W-:Y:S01]  /*29b0*/  FMUL R4, R4, 1.4426950216293334961 ;  /* 0x3fb8aa3b04047820 */ /* 0x000fe20000400000 */
[--C-:B------:R-:W-:Y:S01]  /*29c0*/  FADD R40, R40, -R36.reuse ;  /* 0x8000002428287221 */ /* 0x100fe20000000000 */
[----:B------:R0:W-:Y:S01]  /*29d0*/  MUFU.EX2 R14, R7 ;  /* 0x00000007000e7308 */ /* 0x0001e20000000800 */
[----:B------:R-:W-:Y:S01]  /*29e0*/  FMUL R5, R5, 1.4426950216293334961 ;  /* 0x3fb8aa3b05057820 */ /* 0x000fe20000400000 */
[--C-:B------:R-:W-:Y:S01]  /*29f0*/  FADD R9, R9, -R36.reuse ;  /* 0x8000002409097221 */ /* 0x100fe20000000000 */
[----:B------:R-:W-:Y:S01]  /*2a00*/  FMUL R13, R40, 1.4426950216293334961 ;  /* 0x3fb8aa3b280d7820 */ /* 0x000fe20000400000 */
[--C-:B------:R-:W-:Y:S01]  /*2a10*/  FADD R8, R8, -R36.reuse ;  /* 0x8000002408087221 */ /* 0x100fe20000000000 */
[--C-:B------:R-:W-:Y:S01]  /*2a20*/  FADD R41, R41, -R36.reuse ;  /* 0x8000002429297221 */ /* 0x100fe20000000000 */
[----:B------:R-:W-:Y:S01]  /*2a30*/  FMUL R9, R9, 1.4426950216293334961 ;  /* 0x3fb8aa3b09097820 */ /* 0x000fe20000400000 */
[--C-:B------:R-:W-:Y:S01]  /*2a40*/  FADD R6, R6, -R36.reuse ;  /* 0x8000002406067221 */ /* 0x100fe20000000000 */
[----:B------:R-:W-:Y:S01]  /*2a50*/  MUFU.EX2 R12, R12 ;  /* 0x0000000c000c7308 */ /* 0x000fe20000000800 */
[----:B0-----:R-:W-:Y:S01]  /*2a60*/  FADD R7, -R36, R27 ;  /* 0x0000001b24077221 */ /* 0x001fe20000000100 */
[----:B------:R-:W-:Y:S01]  /*2a70*/  FMUL R15, R8, 1.4426950216293334961 ;  /* 0x3fb8aa3b080f7820 */ /* 0x000fe20000400000 */
[----:B------:R-:W-:Y:S01]  /*2a80*/  FMUL R8, R41, 1.4426950216293334961 ;  /* 0x3fb8aa3b29087820 */ /* 0x000fe20000400000 */
[----:B------:R-:W-:Y:S01]  /*2a90*/  FMUL R16, R6, 1.4426950216293334961 ;  /* 0x3fb8aa3b06107820 */ /* 0x000fe20000400000 */
[----:B------:R-:W-:Y:S01]  /*2aa0*/  FMUL R27, R7, 1.4426950216293334961 ;  /* 0x3fb8aa3b071b7820 */ /* 0x000fe20000400000 */
[--C-:B------:R-:W-:Y:S01]  /*2ab0*/  FADD R43, R43, -R36.reuse ;  /* 0x800000242b2b7221 */ /* 0x100fe20000000000 */
[--C-:B------:R-:W-:Y:S01]  /*2ac0*/  FADD R42, R42, -R36.reuse ;  /* 0x800000242a2a7221 */ /* 0x100fe20000000000 */
[----:B------:R0:W3:Y:S01]  /*2ad0*/  MUFU.EX2 R11, R4 ;  /* 0x00000004000b7308 */ /* 0x0000e20000000800 */
[--C-:B------:R-:W-:Y:S01]  /*2ae0*/  FADD R18, R18, -R36.reuse ;  /* 0x8000002412127221 */ /* 0x100fe20000000000 */
[--C-:B------:R-:W-:Y:S01]  /*2af0*/  FADD R38, R38, -R36.reuse ;  /* 0x8000002426267221 */ /* 0x100fe20000000000 */
[----:B------:R-:W-:Y:S01]  /*2b00*/  FMUL R42, R42, 1.4426950216293334961 ;  /* 0x3fb8aa3b2a2a7820 */ /* 0x000fe20000400000 */
[----:B------:R-:W-:Y:S01]  /*2b10*/  FADD R45, R45, -R36 ;  /* 0x800000242d2d7221 */ /* 0x000fe20000000000 */
[----:B------:R-:W-:-:S03]  /*2b20*/  FMUL R18, R18, 1.4426950216293334961 ;  /* 0x3fb8aa3b12127820 */ /* 0x000fc60000400000 */
[----:B------:R-:W2:Y:S01]  /*2b30*/  MUFU.EX2 R27, R27 ;  /* 0x0000001b001b7308 */ /* 0x000ea20000000800 */
[----:B0-----:R-:W-:Y:S01]  /*2b40*/  FADD R4, R17, -R36 ;  /* 0x8000002411047221 */ /* 0x001fe20000000000 */
[----:B------:R-:W-:-:S03]  /*2b50*/  FMUL R45, R45, 1.4426950216293334961 ;  /* 0x3fb8aa3b2d2d7820 */ /* 0x000fc60000400000 */
[----:B------:R-:W-:-:S03]  /*2b60*/  FMUL R4, R4, 1.4426950216293334961 ;  /* 0x3fb8aa3b04047820 */ /* 0x000fc60000400000 */
[----:B------:R0:W4:Y:S01]  /*2b70*/  MUFU.EX2 R10, R5 ;  /* 0x00000005000a7308 */ /* 0x0001220000000800 */
[----:B---3--:R-:W-:-:S07]  /*2b80*/  FADD R39, R12, R11 ;  /* 0x0000000b0c277221 */ /* 0x008fce0000000000 */
[----:B------:R-:W3:Y:S01]  /*2b90*/  MUFU.EX2 R13, R13 ;  /* 0x0000000d000d7308 */ /* 0x000ee20000000800 */
[----:B--2---:R2:W-:Y:S01]  /*2ba0*/  STSM.16.M88 [R23+0x1400], R27 ;  /* 0x0014001b17007844 */ /* 0x0045e20000000000 */
[----:B0-----:R-:W-:-:S06]  /*2bb0*/  FMUL R5, R43, 1.4426950216293334961 ;  /* 0x3fb8aa3b2b057820 */ /* 0x001fcc0000400000 */
[----:B------:R-:W0:Y:S01]  /*2bc0*/  MUFU.EX2 R9, R9 ;  /* 0x0000000900097308 */ /* 0x000e220000000800 */
[----:B----4-:R-:W-:Y:S01]  /*2bd0*/  FADD R40, R10, R39 ;  /* 0x000000270a287221 */ /* 0x010fe20000000000 */
[----:B------:R-:W-:Y:S06]  /*2be0*/  BAR.SYNC.DEFER_BLOCKING 0x0 ;  /* 0x0000000000007b1d */ /* 0x000fec0000010000 */
[----:B------:R-:W4:Y:S01]  /*2bf0*/  MUFU.EX2 R15, R15 ;  /* 0x0000000f000f7308 */ /* 0x000f220000000800 */
[----:B---3--:R-:W-:-:S07]  /*2c00*/  FADD R40, R13, R40 ;  /* 0x000000280d287221 */ /* 0x008fce0000000000 */
[----:B------:R-:W3:Y:S01]  /*2c10*/  MUFU.EX2 R8, R8 ;  /* 0x0000000800087308 */ /* 0x000ee20000000800 */
[----:B0-----:R-:W-:Y:S01]  /*2c20*/  FADD R7, R9, R40 ;  /* 0x0000002809077221 */ /* 0x001fe20000000000 */
[----:B------:R-:W-:-:S06]  /*2c30*/  IMAD.U32 R40, R37, -0x80000000, RZ ;  /* 0x8000000025287824 */ /* 0x000fcc00078e00ff */
[----:B------:R-:W0:Y:S01]  /*2c40*/  MUFU.EX2 R16, R16 ;  /* 0x0000001000107308 */ /* 0x000e220000000800 */
[----:B------:R2:W1:Y:S01]  /*2c50*/  LDSM.16.M88 R39, [R22+UR12+0x1400] ;  /* 0x0014000c1627783b */ /* 0x0004620008000000 */
[----:B------:R-:W5:Y:S06]  /*2c60*/  SYNCS.PHASECHK.TRANS64.TRYWAIT P0, [UR33], R40 ;  /* 0x00000028ff0075a7 */ /* 0x000f6c0008001121 */
[----:B------:R-:W0:Y:S08]  /*2c70*/  MUFU.EX2 R5, R5 ;  /* 0x0000000500057308 */ /* 0x000e300000000800 */
[----:B------:R0:W-:Y:S08]  /*2c80*/  MUFU.EX2 R6, R4 ;  /* 0x0000000400067308 */ /* 0x0001f00000000800 */
[----:B------:R-:W1:Y:S01]  /*2c90*/  MUFU.EX2 R17, R42 ;  /* 0x0000002a00117308 */ /* 0x000e620000000800 */
[----:B0-----:R-:W-:Y:S01]  /*2ca0*/  FADD R4, R14, R7 ;  /* 0x000000070e047221 */ /* 0x001fe20000000000 */
[----:B------:R-:W-:-:S03]  /*2cb0*/  FMUL R7, R38, 1.4426950216293334961 ;  /* 0x3fb8aa3b26077820 */ /* 0x000fc60000400000 */
[----:B----4-:R-:W-:Y:S01]  /*2cc0*/  FADD R37, R15, R4 ;  /* 0x000000040f257221 */ /* 0x010fe20000000000 */
[----:B------:R-:W-:Y:S02]  /*2cd0*/  FADD R4, R19, -R36 ;  /* 0x8000002413047221 */ /* 0x000fe40000000000 */
[----:B------:R-:W0:Y:S01]  /*2ce0*/  MUFU.EX2 R18, R18 ;  /* 0x0000001200127308 */ /* 0x000e220000000800 */
[----:B---3--:R-:W-:Y:S01]  /*2cf0*/  FADD R37, R8, R37 ;  /* 0x0000002508257221 */ /* 0x008fe20000000000 */
[----:B------:R-:W-:-:S03]  /*2d00*/  FMUL R4, R4, 1.4426950216293334961 ;  /* 0x3fb8aa3b04047820 */ /* 0x000fc60000400000 */
[----:B------:R-:W-:-:S03]  /*2d10*/  FADD R38, R16, R37 ;  /* 0x0000002510267221 */ /* 0x000fc60000000000 */
[----:B------:R-:W3:Y:S01]  /*2d20*/  MUFU.EX2 R7, R7 ;  /* 0x0000000700077308 */ /* 0x000ee20000000800 */
[----:B------:R-:W-:-:S04]  /*2d30*/  FADD R38, R5, R38 ;  /* 0x0000002605267221 */ /* 0x000fc80000000000 */
[----:B-1----:R-:W-:-:S03]  /*2d40*/  FADD R37, R17, R38 ;  /* 0x0000002611257221 */ /* 0x002fc60000000000 */
[----:B------:R-:W1:Y:S01]  /*2d50*/  MUFU.EX2 R19, R45 ;  /* 0x0000002d00137308 */ /* 0x000e620000000800 */
[----:B------:R-:W-:-:S04]  /*2d60*/  FADD R37, R6, R37 ;  /* 0x0000002506257221 */ /* 0x000fc80000000000 */
[----:B0-----:R-:W-:-:S03]  /*2d70*/  FADD R38, R18, R37 ;  /* 0x0000002512267221 */ /* 0x001fc60000000000 */
[----:B------:R-:W0:Y:S01]  /*2d80*/  MUFU.EX2 R4, R4 ;  /* 0x0000000400047308 */ /* 0x000e220000000800 */
[----:B---3--:R-:W-:-:S04]  /*2d90*/  FADD R38, R7, R38 ;  /* 0x0000002607267221 */ /* 0x008fc80000000000 */
[----:B-1----:R-:W-:-:S04]  /*2da0*/  FADD R37, R19, R38 ;  /* 0x0000002613257221 */ /* 0x002fc80000000000 */
[----:B0-----:R-:W-:-:S05]  /*2db0*/  FADD R38, R4, R37 ;  /* 0x0000002504267221 */ /* 0x001fca0000000000 */
[----:B------:R2:W0:Y:S01]  /*2dc0*/  SHFL.BFLY PT, R37, R38, 0x10, 0x1f ;  /* 0x0e001f0026257f89 */ /* 0x00042200000e0000 */
[----:B-----5:R-:W-:Y:S05]  /*2dd0*/  @!P0 BRA `(.L_x_18) ;  /* 0x0000001000588947 */ /* 0x020fea0003800000 */
.L_x_26:
[----:B------:R-:W-:-:S04]  /*2de0*/  IMAD.WIDE R40, R25, 0x2, R34 ;  /* 0x0000000219287825 */ /* 0x000fc800078e0222 */
[----:B------:R-:W-:Y:S02]  /*2df0*/  IMAD.WIDE R42, R25, 0x2, R32 ;  /* 0x00000002192a7825 */ /* 0x000fe400078e0220 */
[----:B------:R-:W3:Y:S04]  /*2e00*/  LDG.E.U16 R41, desc[UR24][R40.64] ;  /* 0x0000001828297981 */ /* 0x000ee8000c1e1500 */
[----:B------:R-:W4:Y:S01]  /*2e10*/  LDG.E.U16 R43, desc[UR24][R42.64] ;  /* 0x000000182a2b7981 */ /* 0x000f22000c1e1500 */
[----:B------:R-:W-:Y:S01]  /*2e20*/  F2FP.F16.F32.PACK_AB R12, R11, R12 ;  /* 0x0000000c0b0c723e */ /* 0x000fe200000000ff */
[----:B------:R-:W-:Y:S01]  /*2e30*/  ULEA UR33, UR31, UR12, 0x3 ;  /* 0x0000000c1f217291 */ /* 0x000fe2000f8e18ff */
[----:B------:R-:W-:Y:S01]  /*2e40*/  F2FP.F16.F32.PACK_AB R13, R13, R10 ;  /* 0x0000000a0d0d723e */ /* 0x000fe200000000ff */
[----:B0-2---:R-:W-:Y:S01]  /*2e50*/  FADD R38, R38, R37 ;  /* 0x0000002526267221 */ /* 0x005fe20000000000 */
[----:B------:R-:W-:Y:S01]  /*2e60*/  F2FP.F16.F32.PACK_AB R14, R14, R9 ;  /* 0x000000090e0e723e */ /* 0x000fe200000000ff */
[----:B------:R-:W-:Y:S01]  /*2e70*/  UIADD3 UR33, UPT, UPT, UR33, 0x1c00, URZ ;  /* 0x00001c0021217890 */ /* 0x000fe2000fffe0ff */
[----:B------:R-:W-:Y:S01]  /*2e80*/  F2FP.F16.F32.PACK_AB R15, R8, R15 ;  /* 0x0000000f080f723e */ /* 0x000fe200000000ff */
[----:B------:R-:W-:Y:S01]  /*2e90*/  UMOV UR35, UR6 ;  /* 0x0000000600237c82 */ /* 0x000fe20008000000 */
[----:B------:R-:W-:-:S02]  /*2ea0*/  F2FP.F16.F32.PACK_AB R16, R5, R16 ;  /* 0x000000100510723e */ /* 0x000fc400000000ff */
[----:B------:R-:W-:Y:S02]  /*2eb0*/  F2FP.F16.F32.PACK_AB R17, R6, R17 ;  /* 0x000000110611723e */ /* 0x000fe400000000ff */
[----:B------:R-:W-:Y:S02]  /*2ec0*/  F2FP.F16.F32.PACK_AB R18, R7, R18 ;  /* 0x000000120712723e */ /* 0x000fe400000000ff */
[----:B------:R-:W-:-:S04]  /*2ed0*/  F2FP.F16.F32.PACK_AB R19, R4, R19 ;  /* 0x000000130413723e */ /* 0x000fc800000000ff */
[----:B------:R-:W-:Y:S01]  /*2ee0*/  STTM.16dp32bit_t0_t15.x8 tmem[UR19], R12 ;  /* 0x0000000c000079ed */ /* 0x000fe20008980013 */
[----:B------:R-:W-:Y:S01]  /*2ef0*/  STTM.16dp32bit_t16_t31.x8 tmem[UR19+0x8], R12 ;  /* 0x0000080c000079ed */ /* 0x000fe200089a0013 */
[----:B---3--:R0:W-:Y:S04]  /*2f00*/  STS.U16 [R24+UR12+0x1800], R41 ;  /* 0x0018002918007988 */ /* 0x0081e8000800040c */
[----:B----4-:R0:W-:Y:S01]  /*2f10*/  STS.U16 [R24+UR12+0x1a00], R43 ;  /* 0x001a002b18007988 */ /* 0x0101e2000800040c */
[----:B------:R-:W1:Y:S02]  /*2f20*/  FENCE.VIEW.ASYNC.T ;  /* 0x00000000000073c6 */ /* 0x000e640000000200 */
[----:B-1----:R-:W-:Y:S06]  /*2f30*/  BAR.SYNC.DEFER_BLOCKING 0x0 ;  /* 0x0000000000007b1d */ /* 0x002fec0000010000 */
[----:B------:R-:W1:Y:S01]  /*2f40*/  LDTM.x8 R4, tmem[UR14] ;  /* 0x0000000e000479ee */ /* 0x000e6200081c0000 */
[----:B------:R-:W-:Y:S01]  /*2f50*/  NOP ;  /* 0x0000000000007918 */ /* 0x000fe20000000000 */
[C---:B-1----:R-:W-:Y:S01]  /*2f60*/  FMUL R4, R39.reuse, R4 ;  /* 0x0000000427047220 */ /* 0x042fe20000400000 */
[C---:B------:R-:W-:Y:S01]  /*2f70*/  FMUL R5, R39.reuse, R5 ;  /* 0x0000000527057220 */ /* 0x040fe20000400000 */
[C---:B------:R-:W-:Y:S01]  /*2f80*/  FMUL R6, R39.reuse, R6 ;  /* 0x0000000627067220 */ /* 0x040fe20000400000 */
[C---:B------:R-:W-:Y:S01]  /*2f90*/  FMUL R7, R39.reuse, R7 ;  /* 0x0000000727077220 */ /* 0x040fe20000400000 */
[C---:B------:R-:W-:Y:S01]  /*2fa0*/  FMUL R8, R39.reuse, R8 ;  /* 0x0000000827087220 */ /* 0x040fe20000400000 */
[C---:B------:R-:W-:Y:S01]  /*2fb0*/  FMUL R9, R39.reuse, R9 ;  /* 0x0000000927097220 */ /* 0x040fe20000400000 */
[C---:B------:R-:W-:Y:S01]  /*2fc0*/  FMUL R10, R39.reuse, R10 ;  /* 0x0000000a270a7220 */ /* 0x040fe20000400000 */
[----:B------:R-:W-:-:S04]  /*2fd0*/  FMUL R11, R39, R11 ;  /* 0x0000000b270b7220 */ /* 0x000fc80000400000 */
[----:B------:R0:W-:Y:S01]  /*2fe0*/  STTM.x8 tmem[UR14], R4 ;  /* 0x00000004000079ed */ /* 0x0001e200081c000e */
[----:B------:R-:W1:Y:S02]  /*2ff0*/  FENCE.VIEW.ASYNC.T ;  /* 0x00000000000073c6 */ /* 0x000e640000000200 */
[----:B-1----:R-:W-:Y:S06]  /*3000*/  BAR.SYNC.DEFER_BLOCKING 0x0 ;  /* 0x0000000000007b1d */ /* 0x002fec0000010000 */
[----:B------:R1:W-:Y:S06]  /*3010*/  MEMBAR.ALL.CTA ;  /* 0x0000000000007992 */ /* 0x0003ec0000008000 */
[----:B-1----:R-:W1:Y:S02]  /*3020*/  FENCE.VIEW.ASYNC.S ;  /* 0x00000000000073c6 */ /* 0x002e640000000000 */
[----:B-1----:R-:W-:Y:S06]  /*3030*/  BAR.SYNC.DEFER_BLOCKING 0x0 ;  /* 0x0000000000007b1d */ /* 0x002fec0000010000 */
[----:B------:R-:W-:Y:S05]  /*3040*/  BRA.U UP3, `(.L_x_19) ;  /* 0x0000000103387547 */ /* 0x000fea000b800000 */
[----:B------:R-:W-:Y:S01]  /*3050*/  UIADD3 UR38, UPT, UPT, UR13, 0x38, URZ ;  /* 0x000000380d267890 */ /* 0x000fe2000fffe0ff */
[----:B------:R-:W-:Y:S01]  /*3060*/  UMOV UR20, UR4 ;  /* 0x0000000400147c82 */ /* 0x000fe20008000000 */
[----:B------:R-:W-:Y:S01]  /*3070*/  UMOV UR21, 0x80004020 ;  /* 0x8000402000157882 */ /* 0x000fe20000000000 */
[----:B------:R-:W-:Y:S01]  /*3080*/  UMOV UR22, 0x0 ;  /* 0x0000000000167882 */ /* 0x000fe20000000000 */
[----:B------:R-:W-:Y:S01]  /*3090*/  UMOV UR23, 0x8040010 ;  /* 0x0804001000177882 */ /* 0x000fe20000000000 */
[----:B------:R-:W-:Y:S01]  /*30a0*/  UMOV UR8, UR33 ;  /* 0x0000002100087c82 */ /* 0x000fe20008000000 */
[----:B------:R-:W-:Y:S01]  /*30b0*/  UMOV UR9, URZ ;  /* 0x000000ff00097c82 */ /* 0x000fe20008000000 */
[----:B------:R-:W-:Y:S01]  /*30c0*/  UMOV UR42, 0x0 ;  /* 0x00000000002a7882 */ /* 0x000fe20000000000 */
[----:B------:R-:W-:Y:S01]  /*30d0*/  UMOV UR43, 0x8040010 ;  /* 0x08040010002b7882 */ /* 0x000fe20000000000 */
[----:B------:R1:W-:Y:S01]  /*30e0*/  UTCHMMA tmem[UR18], gdesc[UR20], tmem[UR13], tmem[UR22], idesc[UR23], UPT ;  /* 0x00ff1614120079ea */ /* 0x0003e2000b80000d */
[----:B------:R-:W-:Y:S01]  /*30f0*/  UMOV UR7, UR8 ;  /* 0x0000000800077c82 */ /* 0x000fe20008000000 */
[----:B------:R1:W-:Y:S01]  /*3100*/  UTCHMMA tmem[UR38], gdesc[UR16], tmem[UR13], tmem[UR42], idesc[UR43], UPT ;  /* 0x00ff2a10260079ea */ /* 0x0003e2000b80000d */
[----:B------:R1:W-:Y:S01]  /*3110*/  UTCBAR [UR7], URZ ;  /* 0x000000ff070073e9 */ /* 0x0003e200080000ff */
[----:B------:R-:W-:-:S02]  /*3120*/  NOP ;  /* 0x0000000000007918 */ /* 0x000fc40000000000 */
.L_x_19:
[----:B------:R-:W-:Y:S01]  /*3130*/  UISETP.GE.U32.AND UP0, UPT, UR36, UR26, UPT ;  /* 0x0000001a2400728c */ /* 0x000fe2000bf06070 */
[----:B------:R-:W-:Y:S01]  /*3140*/  FFMA R26, R27, R26, R38 ;  /* 0x0000001a1b1a7223 */ /* 0x000fe20000000026 */
[----:B------:R-:W-:Y:S01]  /*3150*/  UIADD3 UR31, UPT, UPT, UR31, 0x1, URZ ;  /* 0x000000011f1f7890 */ /* 0x000fe2000fffe0ff */
[----:B------:R-:W-:Y:S01]  /*3160*/  VIADD R25, R25, UR28 ;  /* 0x0000001c19197c36 */ /* 0x000fe20008000000 */
[----:B------:R-:W-:Y:S01]  /*3170*/  UISETP.GE.U32.AND.EX UP0, UPT, UR10, URZ, UPT, UP0 ;  /* 0x000000ff0a00728c */ /* 0x000fe2000bf06100 */
[----:B------:R-:W-:Y:S01]  /*3180*/  IMAD.U32 R37, RZ, RZ, UR35 ;  /* 0x00000023ff257e24 */ /* 0x000fe2000f8e00ff */
[----:B------:R-:W-:Y:S01]  /*3190*/  UISETP.GT.AND UP4, UPT, UR31, 0x1, UPT ;  /* 0x000000011f00788c */ /* 0x000fe2000bf84270 */
[----:B------:R-:W-:Y:S01]  /*31a0*/  IMAD.MOV.U32 R27, RZ, RZ, R36 ;  /* 0x000000ffff1b7224 */ /* 0x000fe200078e0024 */
[----:B------:R-:W-:Y:S02]  /*31b0*/  UIADD3 UR32, UPT, UPT, UR30, UR32, URZ ;  /* 0x000000201e207290 */ /* 0x000fe4000fffe0ff */
[----:B-1----:R-:W-:-:S02]  /*31c0*/  USEL UR7, URZ, 0x1, !UP4 ;  /* 0x00000001ff077887 */ /* 0x002fc4000e000000 */
[----:B------:R-:W-:Y:S02]  /*31d0*/  USEL UR31, UR31, URZ, !UP4 ;  /* 0x000000ff1f1f7287 */ /* 0x000fe4000e000000 */
[----:B------:R-:W-:-:S03]  /*31e0*/  ULOP3.LUT UR6, UR6, UR7, URZ, 0x3c, !UPT ;  /* 0x0000000706067292 */ /* 0x000fc6000f8e3cff */
[----:B------:R-:W-:Y:S01]  /*31f0*/  UMOV UR7, UR36 ;  /* 0x0000002400077c82 */ /* 0x000fe20008000000 */
[----:B------:R-:W-:Y:S08]  /*3200*/  BRA.U !UP0, `(.L_x_20) ;  /* 0xffffffed08747547 */ /* 0x000ff0000b83ffff */
[----:B------:R-:W-:Y:S01]  /*3210*/  UISETP.GE.AND UP0, UPT, UR29, 0x1, UPT ;  /* 0x000000011d00788c */ /* 0x000fe2000bf06270 */
[----:B------:R-:W-:-:S08]  /*3220*/  IMAD.MOV.U32 R27, RZ, RZ, R36 ;  /* 0x000000ffff1b7224 */ /* 0x000fd000078e0024 */
[----:B------:R-:W-:Y:S05]  /*3230*/  BRA.U !UP0, `(.L_x_15) ;  /* 0x0000000108147547 */ /* 0x000fea000b800000 */
[----:B------:R-:W-:-:S06]  /*3240*/  USHF.L.U32 UR4, UR35, 0x1f, URZ ;  /* 0x0000001f23047899 */ /* 0x000fcc00080006ff */
[----:B------:R-:W-:-:S04]  /*3250*/  IMAD.U32 R3, RZ, RZ, UR4 ;  /* 0x00000004ff037e24 */ /* 0x000fc8000f8e00ff */
[----:B------:R-:W1:Y:S02]  /*3260*/  SYNCS.PHASECHK.TRANS64.TRYWAIT P0, [UR33], R3 ;  /* 0x00000003ff0075a7 */ /* 0x000e640008001121 */
[----:B-1----:R-:W-:Y:S05]  /*3270*/  @!P0 BRA `(.L_x_21) ;  /* 0x0000000c003c8947 */ /* 0x002fea0003800000 */
.L_x_27:
[----:B------:R-:W-:-:S07]  /*3280*/  IMAD.MOV.U32 R27, RZ, RZ, R36 ;  /* 0x000000ffff1b7224 */ /* 0x000fce00078e0024 */
.L_x_15:
[----:B------:R-:W-:Y:S01]  /*3290*/  BAR.SYNC.DEFER_BLOCKING 0x0 ;  /* 0x0000000000007b1d */ /* 0x000fe20000010000 */
[C---:B------:R-:W-:Y:S01]  /*32a0*/  LOP3.LUT P0, RZ, R0.reuse, 0xff, RZ, 0xc0, !PT ;  /* 0x000000ff00ff7812 */ /* 0x040fe2000780c0ff */
[----:B------:R-:W-:Y:S01]  /*32b0*/  IMAD.SHL.U32 R14, R0, 0x4, RZ ;  /* 0x00000004000e7824 */ /* 0x000fe200078e00ff */
[----:B------:R-:W-:Y:S01]  /*32c0*/  FSETP.GEU.AND P1, PT, R26, 1.175494350822287508e-38, PT ;  /* 0x008000001a00780b */ /* 0x000fe20003f2e000 */
[C---:B------:R-:W-:Y:S01]  /*32d0*/  IMAD.SHL.U32 R13, R0.reuse, 0x10, RZ ;  /* 0x00000010000d7824 */ /* 0x040fe200078e00ff */
[----:B------:R-:W-:Y:S01]  /*32e0*/  LOP3.LUT R3, R0, 0x18, RZ, 0xc0, !PT ;  /* 0x0000001800037812 */ /* 0x000fe200078ec0ff */
[----:B------:R-:W2:Y:S01]  /*32f0*/  LDCU.64 UR4, c[0x0][0x3e0] ;  /* 0x00007c00ff0477ac */ /* 0x000ea20008000a00 */
[----:B------:R-:W-:Y:S02]  /*3300*/  LOP3.LUT R18, R14, 0x180, RZ, 0xc0, !PT ;  /* 0x000001800e127812 */ /* 0x000fe400078ec0ff */
[----:B------:R-:W-:Y:S02]  /*3310*/  FSEL R14, RZ, -23, P1 ;  /* 0xc1b80000ff0e7808 */ /* 0x000fe40000800000 */
[----:B------:R-:W-:-:S02]  /*3320*/  LEA R20, R3, UR12, 0x6 ;  /* 0x0000000c03147c11 */ /* 0x000fc4000f8e30ff */
[----:B------:R-:W-:-:S03]  /*3330*/  LOP3.LUT R15, R13, 0x70, RZ, 0xc0, !PT ;  /* 0x000000700d0f7812 */ /* 0x000fc600078ec0ff */
[----:B------:R-:W-:-:S04]  /*3340*/  IMAD R16, R3, 0x40, R20 ;  /* 0x0000004003107824 */ /* 0x000fc800078e0214 */
[----:B------:R-:W-:Y:S01]  /*3350*/  IMAD.IADD R17, R15, 0x1, R16 ;  /* 0x000000010f117824 */ /* 0x000fe200078e0210 */
[----:B------:R-:W-:Y:S02]  /*3360*/  LOP3.LUT R16, R0, 0xe0, RZ, 0xc0, !PT ;  /* 0x000000e000107812 */ /* 0x000fe400078ec0ff */
[----:B------:R-:W-:Y:S01]  /*3370*/  LOP3.LUT R15, R13, 0x870, RZ, 0xc0, !PT ;  /* 0x000008700d0f7812 */ /* 0x000fe200078ec0ff */
[----:B------:R-:W3:Y:S02]  /*3380*/  @!P0 SYNCS.CCTL.IV [UR12+0x1c00] ;  /* 0x001c0000ff0089b1 */ /* 0x000ee4000800000c */
[----:B---3--:R-:W-:Y:S01]  /*3390*/  BAR.SYNC.DEFER_BLOCKING 0x0 ;  /* 0x0000000000007b1d */ /* 0x008fe20000010000 */
[----:B------:R-:W-:Y:S01]  /*33a0*/  IMAD R16, R16, 0x4, R17 ;  /* 0x0000000410107824 */ /* 0x000fe200078e0211 */
[----:B------:R-:W-:Y:S01]  /*33b0*/  IADD3 R15, PT, PT, R18, R20, R15 ;  /* 0x00000014120f7210 */ /* 0x000fe20007ffe00f */
[----:B------:R-:W-:Y:S01]  /*33c0*/  IMAD.MOV.U32 R18, RZ, RZ, 0x3dc6b27f ;  /* 0x3dc6b27fff127424 */ /* 0x000fe200078e00ff */
[----:B--2---:R-:W-:-:S04]  /*33d0*/  UIMAD UR4, UR11, UR4, URZ ;  /* 0x000000040b0472a4 */ /* 0x004fc8000f8e02ff */
[----:B------:R-:W-:Y:S01]  /*33e0*/  USHF.L.U32 UR6, UR4, 0x1, URZ ;  /* 0x0000000104067899 */ /* 0x000fe200080006ff */
[----:B------:R-:W2:Y:S02]  /*33f0*/  @!P0 SYNCS.CCTL.IV [UR12+0x1c08] ;  /* 0x001c0800ff0089b1 */ /* 0x000ea4000800000c */
[----:B--2---:R2:W-:Y:S01]  /*3400*/  STSM.16.M88 [R23], R26 ;  /* 0x0000001a17007844 */ /* 0x0045e20000000000 */
[----:B------:R-:W-:Y:S01]  /*3410*/  BAR.SYNC.DEFER_BLOCKING 0x0 ;  /* 0x0000000000007b1d */ /* 0x000fe20000010000 */
[----:B--2---:R-:W-:-:S05]  /*3420*/  @!P1 FMUL R26, R26, 8388608 ;  /* 0x4b0000001a1a9820 */ /* 0x004fca0000400000 */
[----:B01----:R-:W0:Y:S01]  /*3430*/  LDTM.x8 R4, tmem[UR14] ;  /* 0x0000000e000479ee */ /* 0x003e2200081c0000 */
[----:B------:R-:W-:-:S05]  /*3440*/  VIADD R3, R26, 0xc0cafb0d ;  /* 0xc0cafb0d1a037836 */ /* 0x000fca0000000000 */
[----:B------:R-:W-:-:S04]  /*3450*/  LOP3.LUT R3, R3, 0xff800000, RZ, 0xc0, !PT ;  /* 0xff80000003037812 */ /* 0x000fc800078ec0ff */
[----:B------:R-:W-:Y:S01]  /*3460*/  I2FP.F32.S32 R13, R3 ;  /* 0x00000003000d7245 */ /* 0x000fe20000201400 */
[----:B------:R-:W-:Y:S02]  /*3470*/  IMAD.IADD R17, R26, 0x1, -R3 ;  /* 0x000000011a117824 */ /* 0x000fe400078e0a03 */
[----:B------:R-:W1:Y:S01]  /*3480*/  LDC R3, c[0x0][0x3e8] ;  /* 0x0000fa00ff037b82 */ /* 0x000e620000000800 */
[----:B------:R-:W2:Y:S01]  /*3490*/  LDSM.16.M88 R12, [R22+UR12] ;  /* 0x0000000c160c783b */ /* 0x000ea20008000000 */
[----:B------:R-:W-:Y:S01]  /*34a0*/  NOP ;  /* 0x0000000000007918 */ /* 0x000fe20000000000 */
[----:B------:R-:W-:Y:S01]  /*34b0*/  FADD R17, R17, -1 ;  /* 0xbf80000011117421 */ /* 0x000fe20000000000 */
[----:B------:R-:W-:-:S03]  /*34c0*/  FFMA.FTZ R14, R13, 1.1920928955078125e-07, R14 ;  /* 0x340000000d0e7823 */ /* 0x000fc6000001000e */
[----:B------:R-:W-:-:S04]  /*34d0*/  FFMA.FTZ R18, R17, R18, -0.16845393180847167969 ;  /* 0xbe2c7f3011127423 */ /* 0x000fc80000010012 */
[----:B------:R-:W-:-:S04]  /*34e0*/  FFMA.FTZ R18, R17, R18, 0.1716887056827545166 ;  /* 0x3e2fcf2a11127423 */ /* 0x000fc80000010012 */
[----:B------:R-:W-:-:S04]  /*34f0*/  FFMA.FTZ R18, R17, R18, -0.17900948226451873779 ;  /* 0xbe374e4311127423 */ /* 0x000fc80000010012 */
[----:B------:R-:W-:-:S04]  /*3500*/  FFMA.FTZ R18, R17, R18, 0.20512372255325317383 ;  /* 0x3e520bf411127423 */ /* 0x000fc80000010012 */
[----:B------:R-:W-:-:S04]  /*3510*/  FFMA.FTZ R18, R17, R18, -0.24046532809734344482 ;  /* 0xbe763c8b11127423 */ /* 0x000fc80000010012 */
[----:B------:R-:W-:-:S04]  /*3520*/  FFMA.FTZ R18, R17, R18, 0.28857114911079406738 ;  /* 0x3e93bf9911127423 */ /* 0x000fc80000010012 */
[----:B------:R-:W-:-:S04]  /*3530*/  FFMA.FTZ R18, R17, R18, -0.36067417263984680176 ;  /* 0xbeb8aa4911127423 */ /* 0x000fc80000010012 */
[----:B------:R-:W-:-:S04]  /*3540*/  FFMA.FTZ R18, R17, R18, 0.48089820146560668945 ;  /* 0x3ef6384a11127423 */ /* 0x000fc80000010012 */
[C---:B------:R-:W-:Y:S01]  /*3550*/  FFMA.FTZ R18, R17.reuse, R18, -0.72134751081466674805 ;  /* 0xbf38aa3b11127423 */ /* 0x040fe20000010012 */
[----:B0-----:R-:W-:Y:S01]  /*3560*/  BAR.SYNC.DEFER_BLOCKING 0x0 ;  /* 0x0000000000007b1d */ /* 0x001fe20000010000 */
[C---:B--2---:R-:W-:Y:S02]  /*3570*/  FSETP.GT.AND P0, PT, |R12|.reuse, 8.50705917302346158658e+37, PT ;  /* 0x7e8000000c00780b */ /* 0x044fe40003f04200 */
[----:B------:R-:W-:Y:S01]  /*3580*/  FSETP.GEU.AND P1, PT, |R12|, 1.175494350822287508e-38, PT ;  /* 0x008000000c00780b */ /* 0x000fe20003f2e200 */
[----:B------:R-:W-:-:S04]  /*3590*/  FMUL R18, R17, R18 ;  /* 0x0000001211127220 */ /* 0x000fc80000400000 */
[----:B------:R-:W-:-:S04]  /*35a0*/  FMUL R18, R17, R18 ;  /* 0x0000001211127220 */ /* 0x000fc80000400000 */
[----:B------:R-:W-:Y:S02]  /*35b0*/  FFMA.FTZ R17, R17, 1.4426950216293334961, R18 ;  /* 0x3fb8aa3b11117823 */ /* 0x000fe40000010012 */
[----:B------:R-:W-:Y:S01]  /*35c0*/  @P0 FMUL R12, R12, 0.25 ;  /* 0x3e8000000c0c0820 */ /* 0x000fe20000400000 */
[----:B------:R-:W-:Y:S01]  /*35d0*/  @P0 FMUL R6, R6, 0.25 ;  /* 0x3e80000006060820 */ /* 0x000fe20000400000 */
[----:B------:R-:W-:Y:S01]  /*35e0*/  @P0 FMUL R7, R7, 0.25 ;  /* 0x3e80000007070820 */ /* 0x000fe20000400000 */
[----:B------:R-:W-:Y:S01]  /*35f0*/  @P0 FMUL R4, R4, 0.25 ;  /* 0x3e80000004040820 */ /* 0x000fe20000400000 */
[----:B------:R-:W-:Y:S01]  /*3600*/  @!P1 FMUL R12, R12, 16777216 ;  /* 0x4b8000000c0c9820 */ /* 0x000fe20000400000 */
[----:B------:R-:W-:Y:S01]  /*3610*/  @P0 FMUL R5, R5, 0.25 ;  /* 0x3e80000005050820 */ /* 0x000fe20000400000 */
[----:B------:R-:W-:Y:S01]  /*3620*/  @P0 FMUL R8, R8, 0.25 ;  /* 0x3e80000008080820 */ /* 0x000fe20000400000 */
[----:B------:R-:W-:Y:S01]  /*3630*/  @P0 FMUL R9, R9, 0.25 ;  /* 0x3e80000009090820 */ /* 0x000fe20000400000 */
[----:B------:R-:W-:Y:S01]  /*3640*/  @P0 FMUL R10, R10, 0.25 ;  /* 0x3e8000000a0a0820 */ /* 0x000fe20000400000 */
[----:B------:R-:W-:Y:S01]  /*3650*/  @P0 FMUL R11, R11, 0.25 ;  /* 0x3e8000000b0b0820 */ /* 0x000fe20000400000 */
[----:B------:R-:W0:Y:S01]  /*3660*/  MUFU.RCP R12, R12 ;  /* 0x0000000c000c7308 */ /* 0x000e220000001000 */
[----:B------:R-:W-:Y:S01]  /*3670*/  @!P1 FMUL R6, R6, 16777216 ;  /* 0x4b80000006069820 */ /* 0x000fe20000400000 */
[----:B------:R-:W-:Y:S01]  /*3680*/  @!P1 FMUL R7, R7, 16777216 ;  /* 0x4b80000007079820 */ /* 0x000fe20000400000 */
[----:B------:R-:W-:Y:S01]  /*3690*/  @!P1 FMUL R4, R4, 16777216 ;  /* 0x4b80000004049820 */ /* 0x000fe20000400000 */
[----:B------:R-:W-:Y:S01]  /*36a0*/  @!P1 FMUL R5, R5, 16777216 ;  /* 0x4b80000005059820 */ /* 0x000fe20000400000 */
[----:B------:R-:W-:Y:S01]  /*36b0*/  @!P1 FMUL R8, R8, 16777216 ;  /* 0x4b80000008089820 */ /* 0x000fe20000400000 */
[----:B------:R-:W-:Y:S01]  /*36c0*/  @!P1 FMUL R9, R9, 16777216 ;  /* 0x4b80000009099820 */ /* 0x000fe20000400000 */
[----:B------:R-:W-:Y:S01]  /*36d0*/  @!P1 FMUL R10, R10, 16777216 ;  /* 0x4b8000000a0a9820 */ /* 0x000fe20000400000 */
[----:B------:R-:W-:Y:S01]  /*36e0*/  @!P1 FMUL R11, R11, 16777216 ;  /* 0x4b8000000b0b9820 */ /* 0x000fe20000400000 */
[----:B------:R-:W-:Y:S01]  /*36f0*/  ISETP.GE.U32.AND P0, PT, R26, 0x7f800000, PT ;  /* 0x7f8000001a00780c */ /* 0x000fe20003f06070 */
[----:B------:R-:W-:Y:S01]  /*3700*/  FADD R14, R14, R17 ;  /* 0x000000110e0e7221 */ /* 0x000fe20000000000 */
[----:B------:R-:W-:Y:S01]  /*3710*/  IMAD R17, R2, UR5, RZ ;  /* 0x0000000502117c24 */ /* 0x000fe2000f8e02ff */
[----:B------:R-:W-:Y:S01]  /*3720*/  UIMAD.WIDE UR4, UR4, 0x2, URZ ;  /* 0x00000002040478a5 */ /* 0x000fe2000f8e02ff */
[C---:B0-----:R-:W-:Y:S01]  /*3730*/  FMUL R13, R12.reuse, R6 ;  /* 0x000000060c0d7220 */ /* 0x041fe20000400000 */
[C---:B------:R-:W-:Y:S01]  /*3740*/  FMUL R6, R12.reuse, R7 ;  /* 0x000000070c067220 */ /* 0x040fe20000400000 */
[C---:B------:R-:W-:Y:S01]  /*3750*/  FMUL R4, R12.reuse, R4 ;  /* 0x000000040c047220 */ /* 0x040fe20000400000 */
[C---:B------:R-:W-:Y:S01]  /*3760*/  FMUL R5, R12.reuse, R5 ;  /* 0x000000050c057220 */ /* 0x040fe20000400000 */
[C---:B------:R-:W-:Y:S01]  /*3770*/  FMUL R7, R12.reuse, R8 ;  /* 0x000000080c077220 */ /* 0x040fe20000400000 */
[C---:B------:R-:W-:Y:S01]  /*3780*/  FMUL R19, R12.reuse, R9 ;  /* 0x000000090c137220 */ /* 0x040fe20000400000 */
[C---:B------:R-:W-:Y:S01]  /*3790*/  FMUL R10, R12.reuse, R10 ;  /* 0x0000000a0c0a7220 */ /* 0x040fe20000400000 */
[----:B------:R-:W-:Y:S01]  /*37a0*/  FMUL R20, R12, R11 ;  /* 0x0000000b0c147220 */ /* 0x000fe20000400000 */
[----:B------:R-:W-:-:S02]  /*37b0*/  F2FP.F16.F32.PACK_AB R8, R13, R4 ;  /* 0x000000040d08723e */ /* 0x000fc400000000ff */
[----:B------:R-:W0:Y:S01]  /*37c0*/  LDCU UR4, c[0x0][0x3ec] ;  /* 0x00007d80ff0477ac */ /* 0x000e220008000800 */
[----:B------:R-:W-:Y:S01]  /*37d0*/  F2FP.F16.F32.PACK_AB R9, R6, R5 ;  /* 0x000000050609723e */ /* 0x000fe200000000ff */
[----:B------:R-:W2:Y:S01]  /*37e0*/  LDC.64 R12, c[0x0][0x398] ;  /* 0x0000e600ff0c7b82 */ /* 0x000ea20000000a00 */
[----:B------:R-:W-:Y:S02]  /*37f0*/  F2FP.F16.F32.PACK_AB R10, R10, R7 ;  /* 0x000000070a0a723e */ /* 0x000fe400000000ff */
[----:B------:R-:W-:Y:S01]  /*3800*/  F2FP.F16.F32.PACK_AB R11, R20, R19 ;  /* 0x00000013140b723e */ /* 0x000fe200000000ff */
[----:B------:R-:W-:Y:S01]  /*3810*/  @P0 IMAD.MOV.U32 R19, RZ, RZ, 0x7f800000 ;  /* 0x7f800000ff130424 */ /* 0x000fe200078e00ff */
[----:B------:R-:W-:Y:S02]  /*3820*/  SHF.R.U32.HI R20, RZ, 0x7, R0 ;  /* 0x00000007ff147819 */ /* 0x000fe40000011600 */
[----:B------:R-:W-:Y:S01]  /*3830*/  LOP3.LUT R0, R0, 0xff, RZ, 0xc0, !PT ;  /* 0x000000ff00007812 */ /* 0x000fe200078ec0ff */
[----:B------:R3:W-:Y:S01]  /*3840*/  STSM.16.M88.4 [R15], R8 ;  /* 0x000000080f007844 */ /* 0x0007e20000000200 */
[----:B------:R-:W-:Y:S01]  /*3850*/  SGXT.U32 R20, R20, 0x1 ;  /* 0x000000011414781a */ /* 0x000fe20000000000 */
[C---:B------:R-:W-:Y:S01]  /*3860*/  @P0 FFMA.FTZ R14, R26.reuse, R19, +INF ;  /* 0x7f8000001a0e0423 */ /* 0x040fe20000010013 */
[----:B------:R-:W-:Y:S01]  /*3870*/  BAR.SYNC.DEFER_BLOCKING 0x0 ;  /* 0x0000000000007b1d */ /* 0x000fe20000010000 */
[----:B------:R-:W-:-:S02]  /*3880*/  FSETP.NEU.AND P0, PT, R26, RZ, PT ;  /* 0x000000ff1a00720b */ /* 0x000fc40003f0d000 */
[----:B-1----:R-:W-:Y:S01]  /*3890*/  IMAD R18, R20, R3, RZ ;  /* 0x0000000314127224 */ /* 0x002fe200078e02ff */
[----:B0-----:R-:W-:Y:S01]  /*38a0*/  UIMAD UR4, UR11, UR4, URZ ;  /* 0x000000040b0472a4 */ /* 0x001fe2000f8e02ff */
[----:B------:R-:W-:Y:S02]  /*38b0*/  FSEL R14, R14, -INF , P0 ;  /* 0xff8000000e0e7808 */ /* 0x000fe40000000000 */
[----:B------:R-:W-:-:S03]  /*38c0*/  IMAD R20, R3, 0x2, R18 ;  /* 0x0000000203147824 */ /* 0x000fc600078e0212 */
[----:B------:R-:W-:Y:S01]  /*38d0*/  FFMA R26, R14, 0.69314718246459960938, R27 ;  /* 0x3f3172180e1a7823 */ /* 0x000fe2000000001b */
[C---:B---3--:R-:W-:Y:S02]  /*38e0*/  IMAD.SHL.U32 R9, R17.reuse, 0x2, RZ ;  /* 0x0000000211097824 */ /* 0x048fe400078e00ff */
[----:B------:R-:W-:-:S03]  /*38f0*/  IMAD.HI R8, R17, 0x2, RZ ;  /* 0x0000000211087827 */ /* 0x000fc600078e02ff */
[----:B--2---:R-:W-:Y:S01]  /*3900*/  IADD3 R25, P1, P2, R9, UR6, R12 ;  /* 0x0000000609197c10 */ /* 0x004fe2000fa3e00c */
[----:B------:R-:W-:-:S03]  /*3910*/  USHF.L.U32 UR6, UR4, 0x2, URZ ;  /* 0x0000000204067899 */ /* 0x000fc600080006ff */
[----:B------:R-:W-:Y:S01]  /*3920*/  IADD3.X R29, PT, PT, R8, UR5, R13, P1, P2 ;  /* 0x00000005081d7c10 */ /* 0x000fe20008fe440d */
[----:B------:R-:W-:Y:S01]  /*3930*/  UIMAD.WIDE UR4, UR4, 0x4, URZ ;  /* 0x00000004040478a5 */ /* 0x000fe2000f8e02ff */
[-C--:B------:R-:W-:Y:S01]  /*3940*/  LEA R8, P0, R18, R25.reuse, 0x1 ;  /* 0x0000001912087211 */ /* 0x080fe200078008ff */
[----:B------:R0:W1:Y:S01]  /*3950*/  LDSM.16.M88.4 R4, [R16] ;  /* 0x000000001004783b */ /* 0x0000620000000200 */
[----:B------:R-:W-:Y:S02]  /*3960*/  LEA R10, P1, R20, R25, 0x1 ;  /* 0x00000019140a7211 */ /* 0x000fe400078208ff */
[-C--:B------:R-:W-:Y:S02]  /*3970*/  LEA.HI.X.SX32 R9, R18, R29.reuse, 0x1, P0 ;  /* 0x0000001d12097211 */ /* 0x080fe400000f0eff */
[----:B------:R-:W-:Y:S01]  /*3980*/  LEA.HI.X.SX32 R11, R20, R29, 0x1, P1 ;  /* 0x0000001d140b7211 */ /* 0x000fe200008f0eff */
[----:B0-----:R-:W-:-:S04]  /*3990*/  IMAD R16, R3, 0x2, R20 ;  /* 0x0000000203107824 */ /* 0x001fc800078e0214 */
[----:B------:R-:W-:Y:S01]  /*39a0*/  IMAD R24, R3, 0x2, R16 ;  /* 0x0000000203187824 */ /* 0x000fe200078e0210 */
[----:B------:R-:W-:-:S03]  /*39b0*/  LEA R14, P0, R16, R25, 0x1 ;  /* 0x00000019100e7211 */ /* 0x000fc600078008ff */
[C---:B------:R-:W-:Y:S01]  /*39c0*/  IMAD R28, R3.reuse, 0x2, R24 ;  /* 0x00000002031c7824 */ /* 0x040fe200078e0218 */
[----:B------:R-:W-:Y:S02]  /*39d0*/  LEA R12, P2, R24, R25, 0x1 ;  /* 0x00000019180c7211 */ /* 0x000fe400078408ff */
[-C--:B------:R-:W-:Y:S01]  /*39e0*/  LEA.HI.X.SX32 R15, R16, R29.reuse, 0x1, P0 ;  /* 0x0000001d100f7211 */ /* 0x080fe200000f0eff */
[C---:B------:R-:W-:Y:S01]  /*39f0*/  IMAD R30, R3.reuse, 0x2, R28 ;  /* 0x00000002031e7824 */ /* 0x040fe200078e021c */
[----:B------:R-:W-:Y:S02]  /*3a00*/  LEA.HI.X.SX32 R13, R24, R29, 0x1, P2 ;  /* 0x0000001d180d7211 */ /* 0x000fe400010f0eff */
[-C--:B------:R-:W-:Y:S01]  /*3a10*/  LEA R20, P0, R28, R25.reuse, 0x1 ;  /* 0x000000191c147211 */ /* 0x080fe200078008ff */
[C---:B------:R-:W-:Y:S01]  /*3a20*/  IMAD R32, R3.reuse, 0x2, R30 ;  /* 0x0000000203207824 */ /* 0x040fe200078e021e */
[----:B------:R-:W-:Y:S02]  /*3a30*/  LEA R16, P1, R30, R25, 0x1 ;  /* 0x000000191e107211 */ /* 0x000fe400078208ff */
[----:B------:R-:W-:Y:S01]  /*3a40*/  LEA.HI.X.SX32 R21, R28, R29, 0x1, P0 ;  /* 0x0000001d1c157211 */ /* 0x000fe200000f0eff */
[----:B------:R-:W-:Y:S01]  /*3a50*/  IMAD R3, R3, 0x2, R32 ;  /* 0x0000000203037824 */ /* 0x000fe200078e0220 */
[----:B------:R-:W-:-:S02]  /*3a60*/  LEA R18, P2, R32, R25, 0x1 ;  /* 0x0000001920127211 */ /* 0x000fc400078408ff */
[----:B------:R-:W-:Y:S02]  /*3a70*/  LEA.HI.X.SX32 R17, R30, R29, 0x1, P1 ;  /* 0x0000001d1e117211 */ /* 0x000fe400008f0eff */
[C---:B------:R-:W-:Y:S02]  /*3a80*/  LEA R24, P3, R3.reuse, R25, 0x1 ;  /* 0x0000001903187211 */ /* 0x040fe400078608ff */
[-C--:B------:R-:W-:Y:S02]  /*3a90*/  LEA.HI.X.SX32 R19, R32, R29.reuse, 0x1, P2 ;  /* 0x0000001d20137211 */ /* 0x080fe400010f0eff */
[----:B------:R-:W-:Y:S02]  /*3aa0*/  LEA.HI.X.SX32 R25, R3, R29, 0x1, P3 ;  /* 0x0000001d03197211 */ /* 0x000fe400018f0eff */
[----:B------:R-:W-:Y:S01]  /*3ab0*/  ISETP.GE.U32.AND P0, PT, R0, 0x80, PT ;  /* 0x000000800000780c */ /* 0x000fe20003f06070 */
[----:B-1----:R0:W-:Y:S01]  /*3ac0*/  STG.E.U16 desc[UR24][R8.64], R4 ;  /* 0x0000000408007986 */ /* 0x0021e2000c101518 */
[----:B------:R-:W-:Y:S01]  /*3ad0*/  PRMT R3, R4, 0x7632, R3 ;  /* 0x0000763204037816 */ /* 0x000fe20000000003 */
[----:B------:R-:W-:-:S04]  /*3ae0*/  IMAD.HI R0, R2, 0x4, RZ ;  /* 0x0000000402007827 */ /* 0x000fc800078e02ff */
[----:B------:R1:W-:Y:S04]  /*3af0*/  STG.E.U16 desc[UR24][R10.64], R3 ;  /* 0x000000030a007986 */ /* 0x0003e8000c101518 */
[----:B------:R-:W-:Y:S01]  /*3b00*/  STG.E.U16 desc[UR24][R14.64], R5 ;  /* 0x000000050e007986 */ /* 0x000fe2000c101518 */
[----:B0-----:R-:W-:-:S05]  /*3b10*/  PRMT R9, R5, 0x7632, R9 ;  /* 0x0000763205097816 */ /* 0x001fca0000000009 */
[----:B------:R0:W-:Y:S01]  /*3b20*/  STG.E.U16 desc[UR24][R12.64], R9 ;  /* 0x000000090c007986 */ /* 0x0001e2000c101518 */
[----:B-1----:R-:W-:Y:S01]  /*3b30*/  PRMT R11, R6, 0x7632, R11 ;  /* 0x00007632060b7816 */ /* 0x002fe2000000000b */
[----:B------:R-:W-:Y:S02]  /*3b40*/  IMAD.SHL.U32 R3, R2, 0x4, RZ ;  /* 0x0000000402037824 */ /* 0x000fe400078e00ff */
[----:B------:R-:W-:Y:S04]  /*3b50*/  STG.E.U16 desc[UR24][R20.64], R6 ;  /* 0x0000000614007986 */ /* 0x000fe8000c101518 */
[----:B------:R-:W-:Y:S01]  /*3b60*/  STG.E.U16 desc[UR24][R16.64], R11 ;  /* 0x0000000b10007986 */ /* 0x000fe2000c101518 */
[----:B0-----:R-:W-:-:S03]  /*3b70*/  PRMT R13, R7, 0x7632, R13 ;  /* 0x00007632070d7816 */ /* 0x001fc6000000000d */
[----:B------:R-:W-:Y:S01]  /*3b80*/  STG.E.U16 desc[UR24][R18.64], R7 ;  /* 0x0000000712007986 */ /* 0x000fe2000c101518 */
[----:B------:R-:W0:Y:S03]  /*3b90*/  LDC.64 R8, c[0x0][0x3a0] ;  /* 0x0000e800ff087b82 */ /* 0x000e260000000a00 */
[----:B------:R-:W-:Y:S05]  /*3ba0*/  STG.E.U16 desc[UR24][R24.64], R13 ;  /* 0x0000000d18007986 */ /* 0x000fea000c101518 */
[----:B------:R-:W-:Y:S01]  /*3bb0*/  BAR.SYNC.DEFER_BLOCKING 0x0 ;  /* 0x0000000000007b1d */ /* 0x000fe20000010000 */
[----:B0-----:R-:W-:-:S04]  /*3bc0*/  IADD3 R2, P1, P2, R3, UR6, R8 ;  /* 0x0000000603027c10 */ /* 0x001fc8000fa3e008 */
[----:B------:R-:W-:Y:S01]  /*3bd0*/  IADD3.X R3, PT, PT, R0, UR5, R9, P1, P2 ;  /* 0x0000000500037c10 */ /* 0x000fe20008fe4409 */
[----:B------:R-:W-:Y:S02]  /*3be0*/  STSM.16.M88 [R23], R26 ;  /* 0x0000001a17007844 */ /* 0x000fe40000000000 */
[----:B------:R-:W-:Y:S06]  /*3bf0*/  BAR.SYNC.DEFER_BLOCKING 0x0 ;  /* 0x0000000000007b1d */ /* 0x000fec0000010000 */
[----:B------:R-:W0:Y:S04]  /*3c00*/  LDSM.16.M88 R5, [R22+UR12] ;  /* 0x0000000c1605783b */ /* 0x000e280008000000 */
[----:B0-----:R0:W-:Y:S01]  /*3c10*/  @!P0 STG.E desc[UR24][R2.64], R5 ;  /* 0x0000000502008986 */ /* 0x0011e2000c101918 */
[----:B------:R-:W-:Y:S06]  /*3c20*/  BAR.SYNC.DEFER_BLOCKING 0x0 ;  /* 0x0000000000007b1d */ /* 0x000fec0000010000 */
[----:B------:R-:W-:Y:S05]  /*3c30*/  BRA.U UP1, `(.L_x_22) ;  /* 0x0000000101a07547 */ /* 0x000fea000b800000 */
[----:B------:R-:W1:Y:S01]  /*3c40*/  S2UR UR5, SR_CgaCtaId ;  /* 0x00000000000579c3 */ /* 0x000e620000008800 */
[----:B------:R-:W-:Y:S01]  /*3c50*/  NOP ;  /* 0x0000000000007918 */ /* 0x000fe20000000000 */
[----:B------:R-:W-:Y:S01]  /*3c60*/  UMOV UR4, 0x50 ;  /* 0x0000005000047882 */ /* 0x000fe20000000000 */
[----:B------:R-:W-:Y:S02]  /*3c70*/  IMAD.U32 R0, RZ, RZ, UR13 ;  /* 0x0000000dff007e24 */ /* 0x000fe4000f8e00ff */
[----:B0-----:R-:W-:Y:S02]  /*3c80*/  IMAD.MOV.U32 R3, RZ, RZ, 0x3 ;  /* 0x00000003ff037424 */ /* 0x001fe400078e00ff */
[----:B------:R-:W-:Y:S01]  /*3c90*/  IMAD.MOV.U32 R7, RZ, RZ, 0x1 ;  /* 0x00000001ff077424 */ /* 0x000fe200078e00ff */
[----:B------:R-:W-:-:S04]  /*3ca0*/  LOP3.LUT R0, R0, 0xffff, RZ, 0xc0, !PT ;  /* 0x0000ffff00007812 */ /* 0x000fc800078ec0ff */
[----:B------:R-:W-:-:S05]  /*3cb0*/  SHF.R.U32.HI R0, RZ, 0x5, R0 ;  /* 0x00000005ff007819 */ /* 0x000fca0000011600 */
[----:B------:R-:W-:Y:S01]  /*3cc0*/  VIADD R2, R0, 0x10 ;  /* 0x0000001000027836 */ /* 0x000fe20000000000 */
[----:B------:R-:W-:Y:S01]  /*3cd0*/  SHF.L.U32 R0, R3, R0, RZ ;  /* 0x0000000003007219 */ /* 0x000fe200000006ff */
[----:B-1----:R-:W-:-:S03]  /*3ce0*/  ULEA UR6, UR5, UR4, 0x18 ;  /* 0x0000000405067291 */ /* 0x002fc6000f8ec0ff */
[----:B------:R-:W-:-:S04]  /*3cf0*/  SHF.L.U32 R3, R7, R2, RZ ;  /* 0x0000000207037219 */ /* 0x000fc800000006ff */
[----:B------:R-:W-:Y:S02]  /*3d00*/  LOP3.LUT R0, R3, R0, RZ, 0xfc, !PT ;  /* 0x0000000003007212 */ /* 0x000fe400078efcff */
[----:B------:R-:W0:Y:S02]  /*3d10*/  LDS R5, [UR6] ;  /* 0x00000006ff057984 */ /* 0x000e240008000800 */
[C---:B------:R-:W-:Y:S02]  /*3d20*/  LOP3.LUT R2, R0.reuse, 0xffff, RZ, 0xc0, !PT ;  /* 0x0000ffff00027812 */ /* 0x040fe400078ec0ff */
[----:B0-----:R-:W-:-:S04]  /*3d30*/  LOP3.LUT R3, R0, 0xffff, R5, 0x80, !PT ;  /* 0x0000ffff00037812 */ /* 0x001fc800078e8005 */
[----:B------:R-:W-:-:S13]  /*3d40*/  ISETP.NE.AND P0, PT, R3, R2, PT ;  /* 0x000000020300720c */ /* 0x000fda0003f05270 */
[----:B------:R-:W-:Y:S05]  /*3d50*/  @P0 BRA `(.L_x_23) ;  /* 0x0000000000500947 */ /* 0x000fea0003800000 */
[----:B------:R-:W-:Y:S02]  /*3d60*/  SHF.R.U32.HI R5, RZ, 0x10, R5 ;  /* 0x00000010ff057819 */ /* 0x000fe40000011605 */
[----:B------:R-:W-:-:S04]  /*3d70*/  SHF.R.U32.HI R2, RZ, 0x10, R0 ;  /* 0x00000010ff027819 */ /* 0x000fc80000011600 */
[----:B------:R-:W-:-:S04]  /*3d80*/  LOP3.LUT R5, R5, R2, RZ, 0xc0, !PT ;  /* 0x0000000205057212 */ /* 0x000fc800078ec0ff */
[----:B------:R-:W-:-:S13]  /*3d90*/  ISETP.NE.AND P0, PT, R5, R2, PT ;  /* 0x000000020500720c */ /* 0x000fda0003f05270 */
[----:B------:R-:W-:Y:S05]  /*3da0*/  @P0 BRA `(.L_x_24) ;  /* 0x0000000000300947 */ /* 0x000fea0003800000 */
[----:B------:R-:W-:Y:S01]  /*3db0*/  R2UR UR4, R0 ;  /* 0x00000000000472ca */ /* 0x000fe200000e0000 */
[----:B------:R-:W-:Y:S01]  /*3dc0*/  VOTEU.ANY UR5, UPT, PT ;  /* 0x0000000000057886 */ /* 0x000fe200038e0100 */
[----:B------:R-:W0:Y:S01]  /*3dd0*/  S2R R0, SR_LANEID ;  /* 0x0000000000007919 */ /* 0x000e220000000000 */
[----:B------:R-:W-:-:S10]  /*3de0*/  UFLO.U32 UR5, UR5 ;  /* 0x00000005000572bd */ /* 0x000fd400080e0000 */
[----:B------:R-:W-:-:S06]  /*3df0*/  ULOP3.LUT UR4, URZ, UR4, URZ, 0x33, !UPT ;  /* 0x00000004ff047292 */ /* 0x000fcc000f8e33ff */
[----:B------:R-:W-:-:S04]  /*3e00*/  IMAD.U32 R2, RZ, RZ, UR4 ;  /* 0x00000004ff027e24 */ /* 0x000fc8000f8e00ff */
[----:B------:R-:W1:Y:S02]  /*3e10*/  REDUX UR7, R2 ;  /* 0x00000000020773c4 */ /* 0x000e640000000000 */
[----:B------:R2:W-:Y:S01]  /*3e20*/  UTCATOMSWS.AND URZ, UR4 ;  /* 0x0000000400ff79e3 */ /* 0x0005e20008000000 */
[----:B0-----:R-:W-:Y:S01]  /*3e30*/  ISETP.EQ.U32.AND P0, PT, R0, UR5, PT ;  /* 0x0000000500007c0c */ /* 0x001fe2000bf02070 */
[----:B-1----:R-:W-:-:S12]  /*3e40*/  IMAD.U32 R0, RZ, RZ, UR7 ;  /* 0x00000007ff007e24 */ /* 0x002fd8000f8e00ff */
[----:B------:R2:W-:Y:S01]  /*3e50*/  @P0 ATOMS.AND RZ, [UR6], R0 ;  /* 0x00000000ffff098c */ /* 0x0005e2000a800006 */
[----:B------:R-:W-:Y:S05]  /*3e60*/  BRA `(.L_x_22) ;  /* 0x0000000000147947 */ /* 0x000fea0003800000 */
.L_x_24:
[----:B------:R-:W-:-:S07]  /*3e70*/  MOV R2, 0x3e90 ;  /* 0x00003e9000027802 */ /* 0x000fce0000000f00 */
[----:B------:R-:W-:Y:S05]  /*3e80*/  CALL.REL.NOINC `($__internal_0_$__cuda_sm10x_tcgen05_guardrail_trap_col_being_dealloced_not_returned_by_alloc) ;  /* 0x0000000000447944 */ /* 0x000fea0003c00000 */
[----:B------:R-:W-:Y:S05]  /*3e90*/  BRA `(.L_x_22) ;  /* 0x0000000000087947 */ /* 0x000fea0003800000 */
.L_x_23:
[----:B------:R-:W-:-:S07]  /*3ea0*/  MOV R2, 0x3ec0 ;  /* 0x00003ec000027802 */ /* 0x000fce0000000f00 */
[----:B------:R-:W-:Y:S05]  /*3eb0*/  CALL.REL.NOINC `($__internal_2_$__cuda_sm10x_tcgen05_guardrail_trap_unallocated_columns_being_dealloced) ;  /* 0x0000000000507944 */ /* 0x000fea0003c00000 */
.L_x_22:
[----:B------:R-:W-:Y:S01]  /*3ec0*/  NOP ;  /* 0x0000000000007918 */ /* 0x000fe20000000000 */
[----:B--2---:R-:W-:Y:S05]  /*3ed0*/  EXIT ;  /* 0x000000000000794d */ /* 0x004fea0003800000 */
.L_x_8:
[----:B------:R-:W1:Y:S02]  /*3ee0*/  SYNCS.PHASECHK.TRANS64.TRYWAIT P2, [UR12+0x1400], RZ ;  /* 0x001400ffff0075a7 */ /* 0x000e64000804110c */
[----:B-1----:R-:W-:Y:S05]  /*3ef0*/  @!P2 BRA `(.L_x_8) ;  /* 0xfffffffc00f8a947 */ /* 0x002fea000383ffff */
[----:B------:R-:W-:Y:S05]  /*3f00*/  BRA `(.L_x_7) ;  /* 0xffffffcc00c87947 */ /* 0x000fea000383ffff */
.L_x_17:
[----:B------:R-:W2:Y:S02]  /*3f10*/  SYNCS.PHASECHK.TRANS64.TRYWAIT P0, [UR12+0x1c10], RZ ;  /* 0x001c10ffff0075a7 */ /* 0x000ea4000800110c */
[----:B--2---:R-:W-:Y:S05]  /*3f20*/  @!P0 BRA `(.L_x_17) ;  /* 0xfffffffc00f88947 */ /* 0x004fea000383ffff */
[----:B------:R-:W-:Y:S05]  /*3f30*/  BRA `(.L_x_25) ;  /* 0xffffffe400047947 */ /* 0x000fea000383ffff */
.L_x_18:
[----:B------:R-:W1:Y:S02]  /*3f40*/  SYNCS.PHASECHK.TRANS64.TRYWAIT P0, [UR33], R40 ;  /* 0x00000028ff0075a7 */ /* 0x000e640008001121 */
[----:B-1----:R-:W-:Y:S05]  /*3f50*/  @!P0 BRA `(.L_x_18) ;  /* 0xfffffffc00f88947 */ /* 0x002fea000383ffff */
[----:B------:R-:W-:Y:S05]  /*3f60*/  BRA `(.L_x_26) ;  /* 0xffffffec009c7947 */ /* 0x000fea000383ffff */
.L_x_21:
[----:B------:R-:W1:Y:S02]  /*3f70*/  SYNCS.PHASECHK.TRANS64.TRYWAIT P0, [UR33], R3 ;  /* 0x00000003ff0075a7 */ /* 0x000e640008001121 */
[----:B-1----:R-:W-:Y:S05]  /*3f80*/  @!P0 BRA `(.L_x_21) ;  /* 0xfffffffc00f88947 */ /* 0x002fea000383ffff */
[----:B------:R-:W-:Y:S05]  /*3f90*/  BRA `(.L_x_27) ;  /* 0xfffffff000b87947 */ /* 0x000fea000383ffff */
        .weak           $__internal_0_$__cuda_sm10x_tcgen05_guardrail_trap_col_being_dealloced_not_returned_by_alloc
        .type           $__internal_0_$__cuda_sm10x_tcgen05_guardrail_trap_col_being_dealloced_not_returned_by_alloc,@function
        .size           $__internal_0_$__cuda_sm10x_tcgen05_guardrail_trap_col_being_dealloced_not_returned_by_alloc,($__internal_1_$__cuda_sm10x_tcgen05_guardrail_trap_phase_invalid_during_alloc - $__internal_0_$__cuda_sm10x_tcgen05_guardrail_trap_col_being_dealloced_not_returned_by_alloc)
$__internal_0_$__cuda_sm10x_tcgen05_guardrail_trap_col_being_dealloced_not_returned_by_alloc:
[----:B------:R-:W-:Y:S05]  /*3fa0*/  BPT.TRAP 0x1 ;  /* 0x000000040000795c */ /* 0x000fea0000300000 */
[----:B------:R-:W-:-:S04]  /*3fb0*/  IMAD.MOV.U32 R3, RZ, RZ, 0x0 ;  /* 0x00000000ff037424 */ /* 0x000fc800078e00ff */
[----:B------:R-:W-:Y:S05]  /*3fc0*/  RET.REL.NODEC R2 `(attn_fwd) ;  /* 0xffffffc0020c7950 */ /* 0x000fea0003c3ffff */
        .weak           $__internal_1_$__cuda_sm10x_tcgen05_guardrail_trap_phase_invalid_during_alloc
        .type           $__internal_1_$__cuda_sm10x_tcgen05_guardrail_trap_phase_invalid_during_alloc,@function
        .size           $__internal_1_$__cuda_sm10x_tcgen05_guardrail_trap_phase_invalid_during_alloc,($__internal_2_$__cuda_sm10x_tcgen05_guardrail_trap_unallocated_columns_being_dealloced - $__internal_1_$__cuda_sm10x_tcgen05_guardrail_trap_phase_invalid_during_alloc)
$__internal_1_$__cuda_sm10x_tcgen05_guardrail_trap_phase_invalid_during_alloc:
[----:B------:R-:W-:Y:S05]  /*3fd0*/  BPT.TRAP 0x1 ;  /* 0x000000040000795c */ /* 0x000fea0000300000 */
[----:B------:R-:W-:-:S04]  /*3fe0*/  IMAD.MOV.U32 R3, RZ, RZ, 0x0 ;  /* 0x00000000ff037424 */ /* 0x000fc800078e00ff */
[----:B------:R-:W-:Y:S05]  /*3ff0*/  RET.REL.NODEC R2 `(attn_fwd) ;  /* 0xffffffc002007950 */ /* 0x000fea0003c3ffff */
        .weak           $__internal_2_$__cuda_sm10x_tcgen05_guardrail_trap_unallocated_columns_being_dealloced
        .type           $__internal_2_$__cuda_sm10x_tcgen05_guardrail_trap_unallocated_columns_being_dealloced,@function
        .size           $__internal_2_$__cuda_sm10x_tcgen05_guardrail_trap_unallocated_columns_being_dealloced,(.L_x_31 - $__internal_2_$__cuda_sm10x_tcgen05_guardrail_trap_unallocated_columns_being_dealloced)
$__internal_2_$__cuda_sm10x_tcgen05_guardrail_trap_unallocated_columns_being_dealloced:
[----:B------:R-:W-:Y:S05]  /*4000*/  BPT.TRAP 0x1 ;  /* 0x000000040000795c */ /* 0x000fea0000300000 */
[----:B------:R-:W-:-:S04]  /*4010*/  IMAD.MOV.U32 R3, RZ, RZ, 0x0 ;  /* 0x00000000ff037424 */ /* 0x000fc800078e00ff */
[----:B------:R-:W-:Y:S05]  /*4020*/  RET.REL.NODEC R2 `(attn_fwd) ;  /* 0xffffffbc02f47950 */ /* 0x000fea0003c3ffff */
.L_x_28:
[----:B------:R-:W-:-:S00]  /*4030*/  BRA `(.L_x_28) ;  /* 0xfffffffc00fc7947 */ /* 0x000fc0000383ffff */
[----:B------:R-:W-:-:S00]  /*4040*/  NOP ;  /* 0x0000000000007918 */ /* 0x000fc00000000000 */
        /* <DEDUP_REMOVED lines=11> */
.L_x_31:


//--------------------- .nv.global.init           --------------------------
	.section	.nv.global.init,"aw",@progbits
.nv.global.init:
	.type		_$_str,@object
	.size		_$_str,(.L_3 - _$_str)
_$_str:
        /*0000*/ 	.byte	0x5f, 0x5f, 0x43, 0x55, 0x44, 0x41, 0x5f, 0x46, 0x54, 0x5a, 0x00
.L_3:


//--------------------- .nv.shared.attn_fwd       --------------------------
	.section	.nv.shared.attn_fwd,"aw",@nobits
	.sectionflags	@""
	.align	16
	.zero		1024


//--------------------- .nv.shared.reserved.0     --------------------------
	.section	.nv.shared.reserved.0,"aw",@nobits
	.align	8
	.weak		__nv_reservedSMEM_offset_0_alias
	.size		__nv_reservedSMEM_offset_0_alias, 0, 64
	.other		__nv_reservedSMEM_offset_0_alias,@"STO_CUDA_RESERVED_SHARED STV_DEFAULT"
__nv_reservedSMEM_offset_0_alias:
	.zero		0
.nv.shared.reserved.0:
	.zero		64
	.weak		__nv_reservedSMEM_allocation_phase
	.type		__nv_reservedSMEM_allocation_phase,@object
	.size		__nv_reservedSMEM_allocation_phase,(.L_0 - __nv_reservedSMEM_allocation_phase)
__nv_reservedSMEM_allocation_phase:
	.zero		1
.L_0:
	.zero		7
	.weak		__nv_reservedSMEM_devtool_atexit_pc
	.type		__nv_reservedSMEM_devtool_atexit_pc,@object
	.size		__nv_reservedSMEM_devtool_atexit_pc,(__nv_reservedSMEM_allocation_mask - __nv_reservedSMEM_devtool_atexit_pc)
__nv_reservedSMEM_devtool_atexit_pc:
	.zero		8
	.weak		__nv_reservedSMEM_allocation_mask
	.type		__nv_reservedSMEM_allocation_mask,@object
	.size		__nv_reservedSMEM_allocation_mask,(.L_2 - __nv_reservedSMEM_allocation_mask)
__nv_reservedSMEM_allocation_mask:
	.zero		4
.L_2:


//--------------------- .nv.constant0.attn_fwd    --------------------------
	.section	.nv.constant0.attn_fwd,"a",@progbits
	.sectionflags	@""
	.align	4
.nv.constant0.attn_fwd:
	.zero		1032


//--------------------- SYMBOLS --------------------------

	.type		.nv.reservedSmem.offset0,@object
	.size		.nv.reservedSmem.offset0,0x4
	.type		.nv.reservedSmem.cap,@object
	.size		.nv.reservedSmem.cap,0x4
